//
// Generated by NVIDIA NVVM Compiler
//
// Compiler Build ID: CL-36424714
// Cuda compilation tools, release 13.0, V13.0.88
// Based on NVVM 20.0.0
//

.version 9.0
.target sm_100
.address_size 64

	// .globl	_Z20find_word_boundariesPciPiS0_
.const .align 1 .b8 d_stopwords[3200];
.const .align 1 .b8 d_delimiter_table[256];
.global .align 1 .b8 _ZN34_INTERNAL_4878c461_4_k_cu_c6beac884cuda3std3__45__cpo5beginE[1];
.global .align 1 .b8 _ZN34_INTERNAL_4878c461_4_k_cu_c6beac884cuda3std3__45__cpo3endE[1];
.global .align 1 .b8 _ZN34_INTERNAL_4878c461_4_k_cu_c6beac884cuda3std3__45__cpo6cbeginE[1];
.global .align 1 .b8 _ZN34_INTERNAL_4878c461_4_k_cu_c6beac884cuda3std3__45__cpo4cendE[1];
.global .align 1 .b8 _ZN34_INTERNAL_4878c461_4_k_cu_c6beac884cuda3std3__45__cpo6rbeginE[1];
.global .align 1 .b8 _ZN34_INTERNAL_4878c461_4_k_cu_c6beac884cuda3std3__45__cpo4rendE[1];
.global .align 1 .b8 _ZN34_INTERNAL_4878c461_4_k_cu_c6beac884cuda3std3__45__cpo7crbeginE[1];
.global .align 1 .b8 _ZN34_INTERNAL_4878c461_4_k_cu_c6beac884cuda3std3__45__cpo5crendE[1];
.global .align 1 .b8 _ZN34_INTERNAL_4878c461_4_k_cu_c6beac884cuda3std3__436_GLOBAL__N__4878c461_4_k_cu_c6beac886ignoreE[1];
.global .align 1 .b8 _ZN34_INTERNAL_4878c461_4_k_cu_c6beac884cuda3std3__419piecewise_constructE[1];
.global .align 1 .b8 _ZN34_INTERNAL_4878c461_4_k_cu_c6beac884cuda3std3__48in_placeE[1];
.global .align 1 .b8 _ZN34_INTERNAL_4878c461_4_k_cu_c6beac884cuda3std3__420unreachable_sentinelE[1];
.global .align 1 .b8 _ZN34_INTERNAL_4878c461_4_k_cu_c6beac884cuda3std3__47nulloptE[1];
.global .align 1 .b8 _ZN34_INTERNAL_4878c461_4_k_cu_c6beac884cuda3std3__48unexpectE[1];
.global .align 1 .b8 _ZN34_INTERNAL_4878c461_4_k_cu_c6beac884cuda3std6ranges3__45__cpo4swapE[1];
.global .align 1 .b8 _ZN34_INTERNAL_4878c461_4_k_cu_c6beac884cuda3std6ranges3__45__cpo9iter_moveE[1];
.global .align 1 .b8 _ZN34_INTERNAL_4878c461_4_k_cu_c6beac884cuda3std6ranges3__45__cpo5beginE[1];
.global .align 1 .b8 _ZN34_INTERNAL_4878c461_4_k_cu_c6beac884cuda3std6ranges3__45__cpo3endE[1];
.global .align 1 .b8 _ZN34_INTERNAL_4878c461_4_k_cu_c6beac884cuda3std6ranges3__45__cpo6cbeginE[1];
.global .align 1 .b8 _ZN34_INTERNAL_4878c461_4_k_cu_c6beac884cuda3std6ranges3__45__cpo4cendE[1];
.global .align 1 .b8 _ZN34_INTERNAL_4878c461_4_k_cu_c6beac884cuda3std6ranges3__45__cpo7advanceE[1];
.global .align 1 .b8 _ZN34_INTERNAL_4878c461_4_k_cu_c6beac884cuda3std6ranges3__45__cpo9iter_swapE[1];
.global .align 1 .b8 _ZN34_INTERNAL_4878c461_4_k_cu_c6beac884cuda3std6ranges3__45__cpo4nextE[1];
.global .align 1 .b8 _ZN34_INTERNAL_4878c461_4_k_cu_c6beac884cuda3std6ranges3__45__cpo4prevE[1];
.global .align 1 .b8 _ZN34_INTERNAL_4878c461_4_k_cu_c6beac884cuda3std6ranges3__45__cpo4dataE[1];
.global .align 1 .b8 _ZN34_INTERNAL_4878c461_4_k_cu_c6beac884cuda3std6ranges3__45__cpo5cdataE[1];
.global .align 1 .b8 _ZN34_INTERNAL_4878c461_4_k_cu_c6beac884cuda3std6ranges3__45__cpo4sizeE[1];
.global .align 1 .b8 _ZN34_INTERNAL_4878c461_4_k_cu_c6beac884cuda3std6ranges3__45__cpo5ssizeE[1];
.global .align 1 .b8 _ZN34_INTERNAL_4878c461_4_k_cu_c6beac884cuda3std6ranges3__45__cpo8distanceE[1];
.global .align 1 .b8 _ZN34_INTERNAL_4878c461_4_k_cu_c6beac886thrust24THRUST_300001_SM_1000_NS8cuda_cub3parE[1];
.global .align 1 .b8 _ZN34_INTERNAL_4878c461_4_k_cu_c6beac886thrust24THRUST_300001_SM_1000_NS8cuda_cub10par_nosyncE[1];
.global .align 1 .b8 _ZN34_INTERNAL_4878c461_4_k_cu_c6beac886thrust24THRUST_300001_SM_1000_NS6system6detail10sequential3seqE[1];
.global .align 1 .b8 _ZN34_INTERNAL_4878c461_4_k_cu_c6beac886thrust24THRUST_300001_SM_1000_NS6system3cpp3parE[1];
.global .align 1 .b8 _ZN34_INTERNAL_4878c461_4_k_cu_c6beac886thrust24THRUST_300001_SM_1000_NS12placeholders2_1E[1];
.global .align 1 .b8 _ZN34_INTERNAL_4878c461_4_k_cu_c6beac886thrust24THRUST_300001_SM_1000_NS12placeholders2_2E[1];
.global .align 1 .b8 _ZN34_INTERNAL_4878c461_4_k_cu_c6beac886thrust24THRUST_300001_SM_1000_NS12placeholders2_3E[1];
.global .align 1 .b8 _ZN34_INTERNAL_4878c461_4_k_cu_c6beac886thrust24THRUST_300001_SM_1000_NS12placeholders2_4E[1];
.global .align 1 .b8 _ZN34_INTERNAL_4878c461_4_k_cu_c6beac886thrust24THRUST_300001_SM_1000_NS12placeholders2_5E[1];
.global .align 1 .b8 _ZN34_INTERNAL_4878c461_4_k_cu_c6beac886thrust24THRUST_300001_SM_1000_NS12placeholders2_6E[1];
.global .align 1 .b8 _ZN34_INTERNAL_4878c461_4_k_cu_c6beac886thrust24THRUST_300001_SM_1000_NS12placeholders2_7E[1];
.global .align 1 .b8 _ZN34_INTERNAL_4878c461_4_k_cu_c6beac886thrust24THRUST_300001_SM_1000_NS12placeholders2_8E[1];
.global .align 1 .b8 _ZN34_INTERNAL_4878c461_4_k_cu_c6beac886thrust24THRUST_300001_SM_1000_NS12placeholders2_9E[1];
.global .align 1 .b8 _ZN34_INTERNAL_4878c461_4_k_cu_c6beac886thrust24THRUST_300001_SM_1000_NS12placeholders3_10E[1];
.global .align 1 .b8 _ZN34_INTERNAL_4878c461_4_k_cu_c6beac886thrust24THRUST_300001_SM_1000_NS3seqE[1];
.global .align 1 .b8 _ZN34_INTERNAL_4878c461_4_k_cu_c6beac886thrust24THRUST_300001_SM_1000_NS6deviceE[1];

.visible .entry _Z20find_word_boundariesPciPiS0_(
	.param .u64 .ptr .align 1 _Z20find_word_boundariesPciPiS0__param_0,
	.param .u32 _Z20find_word_boundariesPciPiS0__param_1,
	.param .u64 .ptr .align 1 _Z20find_word_boundariesPciPiS0__param_2,
	.param .u64 .ptr .align 1 _Z20find_word_boundariesPciPiS0__param_3
)
{
	.reg .pred 	%p<15>;
	.reg .b16 	%rs<7>;
	.reg .b32 	%r<13>;
	.reg .b64 	%rd<35>;

	ld.param.u64 	%rd5, [_Z20find_word_boundariesPciPiS0__param_0];
	ld.param.u32 	%r2, [_Z20find_word_boundariesPciPiS0__param_1];
	ld.param.u64 	%rd3, [_Z20find_word_boundariesPciPiS0__param_2];
	ld.param.u64 	%rd4, [_Z20find_word_boundariesPciPiS0__param_3];
	cvta.to.global.u64 	%rd1, %rd5;
	mov.u32 	%r3, %ctaid.x;
	mov.u32 	%r4, %ntid.x;
	mov.u32 	%r5, %tid.x;
	mad.lo.s32 	%r1, %r3, %r4, %r5;
	setp.ge.s32 	%p1, %r1, %r2;
	@%p1 bra 	$L__BB0_12;
	setp.ne.s32 	%p2, %r1, 0;
	@%p2 bra 	$L__BB0_5;
	ld.global.u8 	%rs5, [%rd1];
	cvt.u64.u16 	%rd23, %rs5;
	setp.gt.u16 	%p11, %rs5, 63;
	@%p11 bra 	$L__BB0_3;
	bra.uni 	$L__BB0_13;
$L__BB0_3:
	add.s16 	%rs6, %rs5, -91;
	cvt.u64.u16 	%rd27, %rs6;
	setp.gt.u16 	%p13, %rs6, 34;
	@%p13 bra 	$L__BB0_11;
	cvt.u32.u64 	%r11, %rd27;
	mov.b64 	%rd28, 1;
	shl.b64 	%rd29, %rd28, %r11;
	and.b64  	%rd30, %rd29, 21474836487;
	setp.ne.s64 	%p14, %rd30, 0;
	@%p14 bra 	$L__BB0_12;
	bra.uni 	$L__BB0_11;
$L__BB0_5:
	cvt.s64.s32 	%rd7, %r1;
	add.s64 	%rd2, %rd1, %rd7;
	ld.global.u8 	%rs1, [%rd2+-1];
	cvt.u64.u16 	%rd6, %rs1;
	setp.gt.u16 	%p3, %rs1, 63;
	@%p3 bra 	$L__BB0_6;
	bra.uni 	$L__BB0_14;
$L__BB0_6:
	add.s16 	%rs2, %rs1, -91;
	cvt.u64.u16 	%rd11, %rs2;
	setp.gt.u16 	%p5, %rs2, 34;
	@%p5 bra 	$L__BB0_12;
	cvt.u32.u64 	%r7, %rd11;
	mov.b64 	%rd12, 1;
	shl.b64 	%rd13, %rd12, %r7;
	and.b64  	%rd14, %rd13, 21474836487;
	setp.ne.s64 	%p6, %rd14, 0;
	@%p6 bra 	$L__BB0_8;
	bra.uni 	$L__BB0_12;
$L__BB0_8:
	ld.global.u8 	%rs3, [%rd2];
	cvt.u64.u16 	%rd15, %rs3;
	setp.gt.u16 	%p7, %rs3, 63;
	@%p7 bra 	$L__BB0_9;
	bra.uni 	$L__BB0_15;
$L__BB0_9:
	add.s16 	%rs4, %rs3, -91;
	cvt.u64.u16 	%rd19, %rs4;
	setp.gt.u16 	%p9, %rs4, 34;
	@%p9 bra 	$L__BB0_11;
	cvt.u32.u64 	%r9, %rd19;
	mov.b64 	%rd20, 1;
	shl.b64 	%rd21, %rd20, %r9;
	and.b64  	%rd22, %rd21, 21474836487;
	setp.ne.s64 	%p10, %rd22, 0;
	@%p10 bra 	$L__BB0_12;
$L__BB0_11:
	cvta.to.global.u64 	%rd31, %rd4;
	atom.global.add.u32 	%r12, [%rd31], 1;
	cvta.to.global.u64 	%rd32, %rd3;
	mul.wide.s32 	%rd33, %r12, 4;
	add.s64 	%rd34, %rd32, %rd33;
	st.global.u32 	[%rd34], %r1;
$L__BB0_12:
	ret;
$L__BB0_13:
	cvt.u32.u64 	%r10, %rd23;
	mov.b64 	%rd24, 1;
	shl.b64 	%rd25, %rd24, %r10;
	and.b64  	%rd26, %rd25, -2593946361707616768;
	setp.ne.s64 	%p12, %rd26, 0;
	@%p12 bra 	$L__BB0_12;
	bra.uni 	$L__BB0_3;
$L__BB0_14:
	cvt.u32.u64 	%r6, %rd6;
	mov.b64 	%rd8, 1;
	shl.b64 	%rd9, %rd8, %r6;
	and.b64  	%rd10, %rd9, -2593946361707616768;
	setp.ne.s64 	%p4, %rd10, 0;
	@%p4 bra 	$L__BB0_8;
	bra.uni 	$L__BB0_6;
$L__BB0_15:
	cvt.u32.u64 	%r8, %rd15;
	mov.b64 	%rd16, 1;
	shl.b64 	%rd17, %rd16, %r8;
	and.b64  	%rd18, %rd17, -2593946361707616768;
	setp.ne.s64 	%p8, %rd18, 0;
	@%p8 bra 	$L__BB0_12;
	bra.uni 	$L__BB0_9;

}
	// .globl	_Z13process_wordsPciPiiP9WordCountS0_i
.visible .entry _Z13process_wordsPciPiiP9WordCountS0_i(
	.param .u64 .ptr .align 1 _Z13process_wordsPciPiiP9WordCountS0_i_param_0,
	.param .u32 _Z13process_wordsPciPiiP9WordCountS0_i_param_1,
	.param .u64 .ptr .align 1 _Z13process_wordsPciPiiP9WordCountS0_i_param_2,
	.param .u32 _Z13process_wordsPciPiiP9WordCountS0_i_param_3,
	.param .u64 .ptr .align 1 _Z13process_wordsPciPiiP9WordCountS0_i_param_4,
	.param .u64 .ptr .align 1 _Z13process_wordsPciPiiP9WordCountS0_i_param_5,
	.param .u32 _Z13process_wordsPciPiiP9WordCountS0_i_param_6
)
{
	.local .align 16 .b8 	__local_depot1[32];
	.reg .b64 	%SP;
	.reg .b64 	%SPL;
	.reg .pred 	%p<40>;
	.reg .b16 	%rs<33>;
	.reg .b32 	%r<70>;
	.reg .b64 	%rd<72>;

	mov.u64 	%SPL, __local_depot1;
	ld.param.u64 	%rd30, [_Z13process_wordsPciPiiP9WordCountS0_i_param_0];
	ld.param.u32 	%r32, [_Z13process_wordsPciPiiP9WordCountS0_i_param_1];
	ld.param.u64 	%rd28, [_Z13process_wordsPciPiiP9WordCountS0_i_param_2];
	ld.param.u32 	%r34, [_Z13process_wordsPciPiiP9WordCountS0_i_param_3];
	ld.param.u64 	%rd31, [_Z13process_wordsPciPiiP9WordCountS0_i_param_4];
	ld.param.u64 	%rd29, [_Z13process_wordsPciPiiP9WordCountS0_i_param_5];
	ld.param.u32 	%r33, [_Z13process_wordsPciPiiP9WordCountS0_i_param_6];
	cvta.to.global.u64 	%rd1, %rd31;
	cvta.to.global.u64 	%rd2, %rd30;
	add.u64 	%rd3, %SPL, 0;
	mov.u32 	%r35, %ctaid.x;
	mov.u32 	%r36, %ntid.x;
	mov.u32 	%r37, %tid.x;
	mad.lo.s32 	%r1, %r35, %r36, %r37;
	setp.ge.s32 	%p2, %r1, %r34;
	@%p2 bra 	$L__BB1_46;
	cvta.to.global.u64 	%rd34, %rd28;
	mul.wide.s32 	%rd35, %r1, 4;
	add.s64 	%rd36, %rd34, %rd35;
	ld.global.u32 	%r2, [%rd36];
	mov.b32 	%r59, 0;
	mov.b64 	%rd65, 1;
$L__BB1_2:
	mov.u32 	%r3, %r59;
	mov.u64 	%rd4, %rd65;
	add.s32 	%r59, %r3, 1;
	add.s32 	%r5, %r3, %r2;
	setp.ge.s32 	%p4, %r5, %r32;
	mov.pred 	%p39, 0;
	@%p4 bra 	$L__BB1_7;
	cvt.s64.s32 	%rd38, %r5;
	add.s64 	%rd39, %rd2, %rd38;
	ld.global.u8 	%rs7, [%rd39];
	cvt.u64.u16 	%rd37, %rs7;
	setp.gt.u16 	%p6, %rs7, 63;
	@%p6 bra 	$L__BB1_4;
	bra.uni 	$L__BB1_47;
$L__BB1_4:
	add.s16 	%rs8, %rs7, -91;
	cvt.u64.u16 	%rd43, %rs8;
	setp.gt.u16 	%p8, %rs8, 34;
	@%p8 bra 	$L__BB1_6;
	cvt.u32.u64 	%r40, %rd43;
	mov.b64 	%rd44, 1;
	shl.b64 	%rd45, %rd44, %r40;
	and.b64  	%rd46, %rd45, 21474836487;
	setp.ne.s64 	%p9, %rd46, 0;
	@%p9 bra 	$L__BB1_7;
$L__BB1_6:
	mov.pred 	%p39, -1;
$L__BB1_7:
	setp.lt.u32 	%p11, %r3, 31;
	and.pred  	%p12, %p39, %p11;
	add.s64 	%rd65, %rd4, 1;
	@%p12 bra 	$L__BB1_2;
	setp.eq.s32 	%p13, %r3, 0;
	@%p13 bra 	$L__BB1_46;
	setp.lt.u32 	%p14, %r3, 4;
	mov.b32 	%r62, 0;
	@%p14 bra 	$L__BB1_24;
	and.b32  	%r62, %r3, 2147483644;
	and.b32  	%r42, %r3, -4;
	neg.s32 	%r61, %r42;
	add.s64 	%rd6, %rd2, 1;
	add.s64 	%rd66, %rd3, 3;
	mov.u32 	%r60, %r2;
$L__BB1_11:
	cvt.s64.s32 	%rd47, %r60;
	add.s64 	%rd9, %rd6, %rd47;
	ld.global.u8 	%rs1, [%rd9+-1];
	add.s16 	%rs9, %rs1, -65;
	and.b16  	%rs10, %rs9, 255;
	setp.gt.u16 	%p15, %rs10, 25;
	@%p15 bra 	$L__BB1_13;
	add.s16 	%rs11, %rs1, 32;
	st.local.u8 	[%rd66+-3], %rs11;
	bra.uni 	$L__BB1_14;
$L__BB1_13:
	st.local.u8 	[%rd66+-3], %rs1;
$L__BB1_14:
	ld.global.u8 	%rs2, [%rd9];
	add.s16 	%rs12, %rs2, -65;
	and.b16  	%rs13, %rs12, 255;
	setp.lt.u16 	%p16, %rs13, 26;
	@%p16 bra 	$L__BB1_16;
	st.local.u8 	[%rd66+-2], %rs2;
	bra.uni 	$L__BB1_17;
$L__BB1_16:
	add.s16 	%rs14, %rs2, 32;
	st.local.u8 	[%rd66+-2], %rs14;
$L__BB1_17:
	ld.global.u8 	%rs3, [%rd9+1];
	add.s16 	%rs15, %rs3, -65;
	and.b16  	%rs16, %rs15, 255;
	setp.lt.u16 	%p17, %rs16, 26;
	@%p17 bra 	$L__BB1_19;
	st.local.u8 	[%rd66+-1], %rs3;
	bra.uni 	$L__BB1_20;
$L__BB1_19:
	add.s16 	%rs17, %rs3, 32;
	st.local.u8 	[%rd66+-1], %rs17;
$L__BB1_20:
	ld.global.u8 	%rs4, [%rd9+2];
	add.s16 	%rs18, %rs4, -65;
	and.b16  	%rs19, %rs18, 255;
	setp.lt.u16 	%p18, %rs19, 26;
	@%p18 bra 	$L__BB1_22;
	st.local.u8 	[%rd66], %rs4;
	bra.uni 	$L__BB1_23;
$L__BB1_22:
	add.s16 	%rs20, %rs4, 32;
	st.local.u8 	[%rd66], %rs20;
$L__BB1_23:
	add.s32 	%r61, %r61, 4;
	add.s32 	%r60, %r60, 4;
	add.s64 	%rd66, %rd66, 4;
	setp.ne.s32 	%p19, %r61, 0;
	@%p19 bra 	$L__BB1_11;
$L__BB1_24:
	and.b32  	%r43, %r3, 3;
	setp.eq.s32 	%p20, %r43, 0;
	@%p20 bra 	$L__BB1_30;
	cvt.u64.u32 	%rd48, %r62;
	add.s64 	%rd67, %rd3, %rd48;
	add.s32 	%r64, %r62, %r2;
	neg.s32 	%r63, %r43;
$L__BB1_26:
	.pragma "nounroll";
	cvt.s64.s32 	%rd49, %r64;
	add.s64 	%rd50, %rd2, %rd49;
	ld.global.u8 	%rs5, [%rd50];
	add.s16 	%rs21, %rs5, -65;
	and.b16  	%rs22, %rs21, 255;
	setp.lt.u16 	%p21, %rs22, 26;
	@%p21 bra 	$L__BB1_28;
	st.local.u8 	[%rd67], %rs5;
	bra.uni 	$L__BB1_29;
$L__BB1_28:
	add.s16 	%rs23, %rs5, 32;
	st.local.u8 	[%rd67], %rs23;
$L__BB1_29:
	add.s64 	%rd67, %rd67, 1;
	add.s32 	%r64, %r64, 1;
	add.s32 	%r63, %r63, 1;
	setp.ne.s32 	%p22, %r63, 0;
	@%p22 bra 	$L__BB1_26;
$L__BB1_30:
	cvt.u64.u32 	%rd51, %r3;
	add.s64 	%rd52, %rd3, %rd51;
	mov.b16 	%rs24, 0;
	st.local.u8 	[%rd52], %rs24;
	mov.b32 	%r65, 0;
	bra.uni 	$L__BB1_32;
$L__BB1_31:
	add.s32 	%r65, %r65, 1;
	setp.eq.s32 	%p28, %r65, %r3;
	@%p28 bra 	$L__BB1_33;
$L__BB1_32:
	cvt.u64.u32 	%rd53, %r65;
	add.s64 	%rd54, %rd3, %rd53;
	ld.local.u8 	%rs25, [%rd54];
	and.b16  	%rs26, %rs25, 223;
	add.s16 	%rs27, %rs26, -91;
	and.b16  	%rs28, %rs27, 255;
	setp.lt.u16 	%p23, %rs28, 230;
	add.s16 	%rs29, %rs25, -58;
	and.b16  	%rs30, %rs29, 255;
	setp.lt.u16 	%p24, %rs30, 246;
	setp.ne.s16 	%p25, %rs25, 95;
	and.pred  	%p26, %p24, %p23;
	and.pred  	%p27, %p25, %p26;
	@%p27 bra 	$L__BB1_46;
	bra.uni 	$L__BB1_31;
$L__BB1_33:
	setp.lt.u32 	%p29, %r3, 3;
	@%p29 bra 	$L__BB1_46;
	mov.b32 	%r66, 0;
	mov.u64 	%rd56, d_stopwords;
$L__BB1_35:
	mul.wide.u32 	%rd55, %r66, 16;
	add.s64 	%rd14, %rd56, %rd55;
	mov.b32 	%r67, 0;
$L__BB1_36:
	cvt.u64.u32 	%rd57, %r67;
	add.s64 	%rd58, %rd3, %rd57;
	ld.local.u8 	%rs6, [%rd58];
	add.s64 	%rd59, %rd14, %rd57;
	ld.const.u8 	%rs31, [%rd59];
	setp.ne.s16 	%p30, %rs6, %rs31;
	@%p30 bra 	$L__BB1_38;
	setp.ne.s16 	%p36, %rs6, 0;
	add.s32 	%r23, %r67, 1;
	setp.lt.u32 	%p37, %r67, 15;
	and.pred  	%p38, %p36, %p37;
	mov.u32 	%r67, %r23;
	@%p38 bra 	$L__BB1_36;
	bra.uni 	$L__BB1_46;
$L__BB1_38:
	add.s32 	%r66, %r66, 1;
	setp.ne.s32 	%p31, %r66, 200;
	@%p31 bra 	$L__BB1_35;
	cvta.to.global.u64 	%rd60, %rd29;
	atom.global.add.u32 	%r25, [%rd60], 1;
	setp.ge.s32 	%p32, %r25, %r33;
	@%p32 bra 	$L__BB1_46;
	cvt.s64.s32 	%rd15, %r25;
	cvt.u32.u64 	%r48, %rd4;
	and.b32  	%r49, %r48, -4;
	neg.s32 	%r68, %r49;
	mul.wide.s32 	%rd16, %r25, 36;
	add.s64 	%rd61, %rd16, %rd1;
	add.s64 	%rd68, %rd61, 3;
	mov.u64 	%rd69, %rd3;
$L__BB1_41:
	ld.local.u32 	%r50, [%rd69];
	bfe.u32 	%r51, %r50, 0, 8;
	bfe.u32 	%r52, %r50, 8, 8;
	bfe.u32 	%r53, %r50, 16, 8;
	bfe.u32 	%r54, %r50, 24, 8;
	st.global.u8 	[%rd68+-3], %r51;
	st.global.u8 	[%rd68+-2], %r52;
	st.global.u8 	[%rd68+-1], %r53;
	st.global.u8 	[%rd68], %r54;
	add.s32 	%r68, %r68, 4;
	add.s64 	%rd69, %rd69, 4;
	add.s64 	%rd68, %rd68, 4;
	setp.ne.s32 	%p33, %r68, 0;
	@%p33 bra 	$L__BB1_41;
	and.b32  	%r55, %r59, 3;
	setp.eq.s32 	%p34, %r55, 0;
	@%p34 bra 	$L__BB1_45;
	add.s64 	%rd62, %rd1, %rd16;
	and.b64  	%rd63, %rd4, -4;
	add.s64 	%rd71, %rd62, %rd63;
	add.s64 	%rd70, %rd3, %rd63;
	and.b32  	%r57, %r48, 3;
	neg.s32 	%r69, %r57;
$L__BB1_44:
	.pragma "nounroll";
	ld.local.u8 	%rs32, [%rd70];
	st.global.u8 	[%rd71], %rs32;
	add.s64 	%rd71, %rd71, 1;
	add.s64 	%rd70, %rd70, 1;
	add.s32 	%r69, %r69, 1;
	setp.ne.s32 	%p35, %r69, 0;
	@%p35 bra 	$L__BB1_44;
$L__BB1_45:
	mad.lo.s64 	%rd64, %rd15, 36, %rd1;
	mov.b32 	%r58, 1;
	st.global.u32 	[%rd64+32], %r58;
$L__BB1_46:
	ret;
$L__BB1_47:
	cvt.u32.u64 	%r39, %rd37;
	mov.b64 	%rd40, 1;
	shl.b64 	%rd41, %rd40, %r39;
	and.b64  	%rd42, %rd41, -2593946361707616768;
	setp.ne.s64 	%p7, %rd42, 0;
	@%p7 bra 	$L__BB1_7;
	bra.uni 	$L__BB1_4;

}
	// .globl	_Z28shuffle_assign_groups_kernelP9WordCountiPiS1_PA32_cS1_
.visible .entry _Z28shuffle_assign_groups_kernelP9WordCountiPiS1_PA32_cS1_(
	.param .u64 .ptr .align 1 _Z28shuffle_assign_groups_kernelP9WordCountiPiS1_PA32_cS1__param_0,
	.param .u32 _Z28shuffle_assign_groups_kernelP9WordCountiPiS1_PA32_cS1__param_1,
	.param .u64 .ptr .align 1 _Z28shuffle_assign_groups_kernelP9WordCountiPiS1_PA32_cS1__param_2,
	.param .u64 .ptr .align 1 _Z28shuffle_assign_groups_kernelP9WordCountiPiS1_PA32_cS1__param_3,
	.param .u64 .ptr .align 1 _Z28shuffle_assign_groups_kernelP9WordCountiPiS1_PA32_cS1__param_4,
	.param .u64 .ptr .align 1 _Z28shuffle_assign_groups_kernelP9WordCountiPiS1_PA32_cS1__param_5
)
{
	.reg .pred 	%p<38>;
	.reg .b16 	%rs<7>;
	.reg .b32 	%r<228>;
	.reg .b64 	%rd<47>;

	ld.param.u64 	%rd18, [_Z28shuffle_assign_groups_kernelP9WordCountiPiS1_PA32_cS1__param_0];
	ld.param.u32 	%r43, [_Z28shuffle_assign_groups_kernelP9WordCountiPiS1_PA32_cS1__param_1];
	ld.param.u64 	%rd15, [_Z28shuffle_assign_groups_kernelP9WordCountiPiS1_PA32_cS1__param_2];
	ld.param.u64 	%rd16, [_Z28shuffle_assign_groups_kernelP9WordCountiPiS1_PA32_cS1__param_3];
	ld.param.u64 	%rd19, [_Z28shuffle_assign_groups_kernelP9WordCountiPiS1_PA32_cS1__param_4];
	ld.param.u64 	%rd17, [_Z28shuffle_assign_groups_kernelP9WordCountiPiS1_PA32_cS1__param_5];
	cvta.to.global.u64 	%rd1, %rd19;
	cvta.to.global.u64 	%rd2, %rd18;
	mov.u32 	%r44, %ctaid.x;
	mov.u32 	%r1, %ntid.x;
	mov.u32 	%r45, %tid.x;
	mad.lo.s32 	%r208, %r44, %r1, %r45;
	setp.ge.s32 	%p2, %r208, %r43;
	@%p2 bra 	$L__BB2_34;
	add.s64 	%rd3, %rd2, 3;
	mov.u32 	%r46, %nctaid.x;
	mul.lo.s32 	%r3, %r46, %r1;
	cvta.to.global.u64 	%rd4, %rd15;
	cvta.to.global.u64 	%rd5, %rd16;
	cvta.to.global.u64 	%rd6, %rd17;
$L__BB2_2:
	mul.wide.s32 	%rd20, %r208, 36;
	add.s64 	%rd7, %rd2, %rd20;
	mov.b32 	%r209, 0;
$L__BB2_3:
	mov.u32 	%r5, %r209;
	cvt.u64.u32 	%rd21, %r5;
	add.s64 	%rd22, %rd7, %rd21;
	ld.global.u8 	%rs3, [%rd22];
	setp.ne.s16 	%p3, %rs3, 0;
	setp.lt.u32 	%p4, %r5, 32;
	and.pred  	%p5, %p3, %p4;
	add.s32 	%r209, %r5, 1;
	@%p5 bra 	$L__BB2_3;
	setp.eq.s32 	%p6, %r5, 0;
	mov.b32 	%r221, 1111638594;
	@%p6 bra 	$L__BB2_16;
	and.b32  	%r7, %r5, 7;
	setp.lt.u32 	%p7, %r5, 8;
	mov.b32 	%r221, 1111638594;
	mov.b32 	%r216, 0;
	@%p7 bra 	$L__BB2_8;
	and.b32  	%r216, %r5, 2147483640;
	and.b32  	%r53, %r5, -8;
	neg.s32 	%r210, %r53;
	add.s64 	%rd46, %rd3, %rd20;
	mov.b32 	%r221, 1111638594;
$L__BB2_7:
	.pragma "nounroll";
	ld.global.u8 	%r54, [%rd46+-3];
	mul.lo.s32 	%r55, %r54, -862048943;
	mul.lo.s32 	%r56, %r54, 380141568;
	shr.u32 	%r57, %r55, 17;
	or.b32  	%r58, %r57, %r56;
	mul.lo.s32 	%r59, %r58, 461845907;
	xor.b32  	%r60, %r59, %r221;
	shf.l.wrap.b32 	%r61, %r60, %r60, 13;
	mad.lo.s32 	%r62, %r61, 5, -430675100;
	ld.global.u8 	%r63, [%rd46+-2];
	mul.lo.s32 	%r64, %r63, -862048943;
	mul.lo.s32 	%r65, %r63, 380141568;
	shr.u32 	%r66, %r64, 17;
	or.b32  	%r67, %r66, %r65;
	mul.lo.s32 	%r68, %r67, 461845907;
	xor.b32  	%r69, %r68, %r62;
	shf.l.wrap.b32 	%r70, %r69, %r69, 13;
	mad.lo.s32 	%r71, %r70, 5, -430675100;
	ld.global.u8 	%r72, [%rd46+-1];
	mul.lo.s32 	%r73, %r72, -862048943;
	mul.lo.s32 	%r74, %r72, 380141568;
	shr.u32 	%r75, %r73, 17;
	or.b32  	%r76, %r75, %r74;
	mul.lo.s32 	%r77, %r76, 461845907;
	xor.b32  	%r78, %r77, %r71;
	shf.l.wrap.b32 	%r79, %r78, %r78, 13;
	mad.lo.s32 	%r80, %r79, 5, -430675100;
	ld.global.u8 	%r81, [%rd46];
	mul.lo.s32 	%r82, %r81, -862048943;
	mul.lo.s32 	%r83, %r81, 380141568;
	shr.u32 	%r84, %r82, 17;
	or.b32  	%r85, %r84, %r83;
	mul.lo.s32 	%r86, %r85, 461845907;
	xor.b32  	%r87, %r86, %r80;
	shf.l.wrap.b32 	%r88, %r87, %r87, 13;
	mad.lo.s32 	%r89, %r88, 5, -430675100;
	ld.global.u8 	%r90, [%rd46+1];
	mul.lo.s32 	%r91, %r90, -862048943;
	mul.lo.s32 	%r92, %r90, 380141568;
	shr.u32 	%r93, %r91, 17;
	or.b32  	%r94, %r93, %r92;
	mul.lo.s32 	%r95, %r94, 461845907;
	xor.b32  	%r96, %r95, %r89;
	shf.l.wrap.b32 	%r97, %r96, %r96, 13;
	mad.lo.s32 	%r98, %r97, 5, -430675100;
	ld.global.u8 	%r99, [%rd46+2];
	mul.lo.s32 	%r100, %r99, -862048943;
	mul.lo.s32 	%r101, %r99, 380141568;
	shr.u32 	%r102, %r100, 17;
	or.b32  	%r103, %r102, %r101;
	mul.lo.s32 	%r104, %r103, 461845907;
	xor.b32  	%r105, %r104, %r98;
	shf.l.wrap.b32 	%r106, %r105, %r105, 13;
	mad.lo.s32 	%r107, %r106, 5, -430675100;
	ld.global.u8 	%r108, [%rd46+3];
	mul.lo.s32 	%r109, %r108, -862048943;
	mul.lo.s32 	%r110, %r108, 380141568;
	shr.u32 	%r111, %r109, 17;
	or.b32  	%r112, %r111, %r110;
	mul.lo.s32 	%r113, %r112, 461845907;
	xor.b32  	%r114, %r113, %r107;
	shf.l.wrap.b32 	%r115, %r114, %r114, 13;
	mad.lo.s32 	%r116, %r115, 5, -430675100;
	ld.global.u8 	%r117, [%rd46+4];
	mul.lo.s32 	%r118, %r117, -862048943;
	mul.lo.s32 	%r119, %r117, 380141568;
	shr.u32 	%r120, %r118, 17;
	or.b32  	%r121, %r120, %r119;
	mul.lo.s32 	%r122, %r121, 461845907;
	xor.b32  	%r123, %r122, %r116;
	shf.l.wrap.b32 	%r124, %r123, %r123, 13;
	mad.lo.s32 	%r221, %r124, 5, -430675100;
	add.s32 	%r210, %r210, 8;
	add.s64 	%rd46, %rd46, 8;
	setp.ne.s32 	%p8, %r210, 0;
	@%p8 bra 	$L__BB2_7;
$L__BB2_8:
	setp.eq.s32 	%p9, %r7, 0;
	@%p9 bra 	$L__BB2_16;
	and.b32  	%r17, %r5, 3;
	setp.lt.u32 	%p10, %r7, 4;
	@%p10 bra 	$L__BB2_11;
	cvt.u64.u32 	%rd24, %r216;
	add.s64 	%rd25, %rd7, %rd24;
	ld.global.u8 	%r126, [%rd25];
	mul.lo.s32 	%r127, %r126, -862048943;
	mul.lo.s32 	%r128, %r126, 380141568;
	shr.u32 	%r129, %r127, 17;
	or.b32  	%r130, %r129, %r128;
	mul.lo.s32 	%r131, %r130, 461845907;
	xor.b32  	%r132, %r131, %r221;
	shf.l.wrap.b32 	%r133, %r132, %r132, 13;
	mad.lo.s32 	%r134, %r133, 5, -430675100;
	ld.global.u8 	%r135, [%rd25+1];
	mul.lo.s32 	%r136, %r135, -862048943;
	mul.lo.s32 	%r137, %r135, 380141568;
	shr.u32 	%r138, %r136, 17;
	or.b32  	%r139, %r138, %r137;
	mul.lo.s32 	%r140, %r139, 461845907;
	xor.b32  	%r141, %r140, %r134;
	shf.l.wrap.b32 	%r142, %r141, %r141, 13;
	mad.lo.s32 	%r143, %r142, 5, -430675100;
	ld.global.u8 	%r144, [%rd25+2];
	mul.lo.s32 	%r145, %r144, -862048943;
	mul.lo.s32 	%r146, %r144, 380141568;
	shr.u32 	%r147, %r145, 17;
	or.b32  	%r148, %r147, %r146;
	mul.lo.s32 	%r149, %r148, 461845907;
	xor.b32  	%r150, %r149, %r143;
	shf.l.wrap.b32 	%r151, %r150, %r150, 13;
	mad.lo.s32 	%r152, %r151, 5, -430675100;
	ld.global.u8 	%r153, [%rd25+3];
	mul.lo.s32 	%r154, %r153, -862048943;
	mul.lo.s32 	%r155, %r153, 380141568;
	shr.u32 	%r156, %r154, 17;
	or.b32  	%r157, %r156, %r155;
	mul.lo.s32 	%r158, %r157, 461845907;
	xor.b32  	%r159, %r158, %r152;
	shf.l.wrap.b32 	%r160, %r159, %r159, 13;
	mad.lo.s32 	%r221, %r160, 5, -430675100;
	add.s32 	%r216, %r216, 4;
$L__BB2_11:
	setp.eq.s32 	%p11, %r17, 0;
	@%p11 bra 	$L__BB2_16;
	setp.eq.s32 	%p12, %r17, 1;
	@%p12 bra 	$L__BB2_14;
	cvt.u64.u32 	%rd26, %r216;
	add.s64 	%rd27, %rd7, %rd26;
	ld.global.u8 	%r162, [%rd27];
	mul.lo.s32 	%r163, %r162, -862048943;
	mul.lo.s32 	%r164, %r162, 380141568;
	shr.u32 	%r165, %r163, 17;
	or.b32  	%r166, %r165, %r164;
	mul.lo.s32 	%r167, %r166, 461845907;
	xor.b32  	%r168, %r167, %r221;
	shf.l.wrap.b32 	%r169, %r168, %r168, 13;
	mad.lo.s32 	%r170, %r169, 5, -430675100;
	ld.global.u8 	%r171, [%rd27+1];
	mul.lo.s32 	%r172, %r171, -862048943;
	mul.lo.s32 	%r173, %r171, 380141568;
	shr.u32 	%r174, %r172, 17;
	or.b32  	%r175, %r174, %r173;
	mul.lo.s32 	%r176, %r175, 461845907;
	xor.b32  	%r177, %r176, %r170;
	shf.l.wrap.b32 	%r178, %r177, %r177, 13;
	mad.lo.s32 	%r221, %r178, 5, -430675100;
	add.s32 	%r216, %r216, 2;
$L__BB2_14:
	and.b32  	%r179, %r5, 1;
	setp.eq.b32 	%p13, %r179, 1;
	not.pred 	%p14, %p13;
	@%p14 bra 	$L__BB2_16;
	cvt.u64.u32 	%rd28, %r216;
	add.s64 	%rd29, %rd7, %rd28;
	ld.global.u8 	%r180, [%rd29];
	mul.lo.s32 	%r181, %r180, -862048943;
	mul.lo.s32 	%r182, %r180, 380141568;
	shr.u32 	%r183, %r181, 17;
	or.b32  	%r184, %r183, %r182;
	mul.lo.s32 	%r185, %r184, 461845907;
	xor.b32  	%r186, %r185, %r221;
	shf.l.wrap.b32 	%r187, %r186, %r186, 13;
	mad.lo.s32 	%r221, %r187, 5, -430675100;
$L__BB2_16:
	xor.b32  	%r190, %r221, %r5;
	shr.u32 	%r191, %r190, 16;
	xor.b32  	%r192, %r191, %r190;
	mul.lo.s32 	%r193, %r192, -2048144789;
	shr.u32 	%r194, %r193, 13;
	xor.b32  	%r195, %r194, %r193;
	mul.lo.s32 	%r196, %r195, -1028477387;
	shr.u32 	%r197, %r196, 16;
	xor.b32  	%r30, %r197, %r196;
	mov.b32 	%r227, -1;
	mov.b32 	%r222, 0;
$L__BB2_17:
	mov.u32 	%r31, %r222;
	add.s32 	%r198, %r31, %r30;
	and.b32  	%r33, %r198, 32767;
	shl.b32 	%r199, %r198, 2;
	cvt.u64.u32 	%rd30, %r199;
	and.b64  	%rd31, %rd30, 131068;
	add.s64 	%rd11, %rd5, %rd31;
	atom.global.or.b32 	%r200, [%rd11], 0;
	setp.ne.s32 	%p15, %r200, 0;
	@%p15 bra 	$L__BB2_26;
	atom.relaxed.global.cas.b32 	%r203, [%rd11], 0, 1;
	setp.ne.s32 	%p22, %r203, 0;
	@%p22 bra 	$L__BB2_22;
	mul.wide.u32 	%rd40, %r33, 32;
	add.s64 	%rd12, %rd1, %rd40;
	mov.b32 	%r224, 0;
$L__BB2_20:
	cvt.u64.u32 	%rd41, %r224;
	add.s64 	%rd42, %rd7, %rd41;
	ld.global.u8 	%rs6, [%rd42];
	add.s64 	%rd43, %rd12, %rd41;
	st.global.u8 	[%rd43], %rs6;
	setp.ne.s16 	%p29, %rs6, 0;
	add.s32 	%r35, %r224, 1;
	setp.lt.u32 	%p30, %r224, 31;
	and.pred  	%p31, %p29, %p30;
	mov.u32 	%r224, %r35;
	@%p31 bra 	$L__BB2_20;
	atom.global.add.u32 	%r207, [%rd6], 1;
	mov.pred 	%p37, 0;
	mov.u32 	%r227, %r33;
	bra.uni 	$L__BB2_30;
$L__BB2_22:
	mul.wide.u32 	%rd36, %r33, 32;
	add.s64 	%rd13, %rd1, %rd36;
	mov.b32 	%r225, 0;
$L__BB2_23:
	cvt.u64.u32 	%rd37, %r225;
	add.s64 	%rd38, %rd13, %rd37;
	ld.global.u8 	%rs1, [%rd38];
	add.s64 	%rd39, %rd7, %rd37;
	ld.global.u8 	%rs5, [%rd39];
	setp.ne.s16 	%p24, %rs1, %rs5;
	mov.pred 	%p37, -1;
	@%p24 bra 	$L__BB2_30;
	setp.ne.s16 	%p25, %rs1, 0;
	add.s32 	%r37, %r225, 1;
	setp.lt.u32 	%p26, %r225, 31;
	and.pred  	%p27, %p25, %p26;
	mov.u32 	%r225, %r37;
	@%p27 bra 	$L__BB2_23;
	atom.global.add.u32 	%r205, [%rd11], 1;
	mov.pred 	%p37, 0;
	mov.u32 	%r227, %r33;
	bra.uni 	$L__BB2_30;
$L__BB2_26:
	mul.wide.u32 	%rd32, %r33, 32;
	add.s64 	%rd14, %rd1, %rd32;
	mov.b32 	%r226, 0;
$L__BB2_27:
	cvt.u64.u32 	%rd33, %r226;
	add.s64 	%rd34, %rd14, %rd33;
	ld.global.u8 	%rs2, [%rd34];
	add.s64 	%rd35, %rd7, %rd33;
	ld.global.u8 	%rs4, [%rd35];
	setp.ne.s16 	%p17, %rs2, %rs4;
	mov.pred 	%p37, -1;
	@%p17 bra 	$L__BB2_30;
	setp.ne.s16 	%p18, %rs2, 0;
	add.s32 	%r39, %r226, 1;
	setp.lt.u32 	%p19, %r226, 31;
	and.pred  	%p20, %p18, %p19;
	mov.u32 	%r226, %r39;
	@%p20 bra 	$L__BB2_27;
	atom.global.add.u32 	%r202, [%rd11], 1;
	mov.pred 	%p37, 0;
	mov.u32 	%r227, %r33;
$L__BB2_30:
	add.s32 	%r222, %r31, 1;
	setp.lt.u32 	%p33, %r31, 255;
	and.pred  	%p34, %p37, %p33;
	@%p34 bra 	$L__BB2_17;
	setp.eq.s32 	%p35, %r227, -1;
	@%p35 bra 	$L__BB2_33;
	mul.wide.s32 	%rd44, %r208, 4;
	add.s64 	%rd45, %rd4, %rd44;
	st.global.u32 	[%rd45], %r227;
$L__BB2_33:
	add.s32 	%r208, %r208, %r3;
	setp.lt.s32 	%p36, %r208, %r43;
	@%p36 bra 	$L__BB2_2;
$L__BB2_34:
	ret;

}
	// .globl	_Z26shuffle_build_lists_kernelP9WordCountiPiS1_S1_S1_
.visible .entry _Z26shuffle_build_lists_kernelP9WordCountiPiS1_S1_S1_(
	.param .u64 .ptr .align 1 _Z26shuffle_build_lists_kernelP9WordCountiPiS1_S1_S1__param_0,
	.param .u32 _Z26shuffle_build_lists_kernelP9WordCountiPiS1_S1_S1__param_1,
	.param .u64 .ptr .align 1 _Z26shuffle_build_lists_kernelP9WordCountiPiS1_S1_S1__param_2,
	.param .u64 .ptr .align 1 _Z26shuffle_build_lists_kernelP9WordCountiPiS1_S1_S1__param_3,
	.param .u64 .ptr .align 1 _Z26shuffle_build_lists_kernelP9WordCountiPiS1_S1_S1__param_4,
	.param .u64 .ptr .align 1 _Z26shuffle_build_lists_kernelP9WordCountiPiS1_S1_S1__param_5
)
{
	.reg .pred 	%p<4>;
	.reg .b32 	%r<16>;
	.reg .b64 	%rd<20>;

	ld.param.u64 	%rd6, [_Z26shuffle_build_lists_kernelP9WordCountiPiS1_S1_S1__param_0];
	ld.param.u32 	%r7, [_Z26shuffle_build_lists_kernelP9WordCountiPiS1_S1_S1__param_1];
	ld.param.u64 	%rd7, [_Z26shuffle_build_lists_kernelP9WordCountiPiS1_S1_S1__param_2];
	ld.param.u64 	%rd8, [_Z26shuffle_build_lists_kernelP9WordCountiPiS1_S1_S1__param_3];
	ld.param.u64 	%rd9, [_Z26shuffle_build_lists_kernelP9WordCountiPiS1_S1_S1__param_4];
	ld.param.u64 	%rd10, [_Z26shuffle_build_lists_kernelP9WordCountiPiS1_S1_S1__param_5];
	mov.u32 	%r8, %ctaid.x;
	mov.u32 	%r1, %ntid.x;
	mov.u32 	%r9, %tid.x;
	mad.lo.s32 	%r15, %r8, %r1, %r9;
	setp.ge.s32 	%p1, %r15, %r7;
	@%p1 bra 	$L__BB3_5;
	mov.u32 	%r10, %nctaid.x;
	mul.lo.s32 	%r3, %r10, %r1;
	cvta.to.global.u64 	%rd1, %rd7;
	cvta.to.global.u64 	%rd2, %rd9;
	cvta.to.global.u64 	%rd3, %rd8;
	cvta.to.global.u64 	%rd4, %rd6;
	cvta.to.global.u64 	%rd5, %rd10;
$L__BB3_2:
	mul.wide.s32 	%rd11, %r15, 4;
	add.s64 	%rd12, %rd1, %rd11;
	ld.global.u32 	%r5, [%rd12];
	setp.eq.s32 	%p2, %r5, -1;
	@%p2 bra 	$L__BB3_4;
	mul.wide.s32 	%rd13, %r5, 4;
	add.s64 	%rd14, %rd2, %rd13;
	atom.global.add.u32 	%r11, [%rd14], 1;
	add.s64 	%rd15, %rd3, %rd13;
	ld.global.u32 	%r12, [%rd15];
	add.s32 	%r13, %r12, %r11;
	mul.wide.s32 	%rd16, %r15, 36;
	add.s64 	%rd17, %rd4, %rd16;
	ld.global.u32 	%r14, [%rd17+32];
	mul.wide.s32 	%rd18, %r13, 4;
	add.s64 	%rd19, %rd5, %rd18;
	st.global.u32 	[%rd19], %r14;
$L__BB3_4:
	add.s32 	%r15, %r15, %r3;
	setp.lt.s32 	%p3, %r15, %r7;
	@%p3 bra 	$L__BB3_2;
$L__BB3_5:
	ret;

}
	// .globl	_Z13reduce_kernelPA32_cPiS1_S1_P9WordCountS1_
.visible .entry _Z13reduce_kernelPA32_cPiS1_S1_P9WordCountS1_(
	.param .u64 .ptr .align 1 _Z13reduce_kernelPA32_cPiS1_S1_P9WordCountS1__param_0,
	.param .u64 .ptr .align 1 _Z13reduce_kernelPA32_cPiS1_S1_P9WordCountS1__param_1,
	.param .u64 .ptr .align 1 _Z13reduce_kernelPA32_cPiS1_S1_P9WordCountS1__param_2,
	.param .u64 .ptr .align 1 _Z13reduce_kernelPA32_cPiS1_S1_P9WordCountS1__param_3,
	.param .u64 .ptr .align 1 _Z13reduce_kernelPA32_cPiS1_S1_P9WordCountS1__param_4,
	.param .u64 .ptr .align 1 _Z13reduce_kernelPA32_cPiS1_S1_P9WordCountS1__param_5
)
{
	.reg .pred 	%p<15>;
	.reg .b16 	%rs<2>;
	.reg .b32 	%r<124>;
	.reg .b64 	%rd<33>;

	ld.param.u64 	%rd6, [_Z13reduce_kernelPA32_cPiS1_S1_P9WordCountS1__param_0];
	ld.param.u64 	%rd7, [_Z13reduce_kernelPA32_cPiS1_S1_P9WordCountS1__param_1];
	ld.param.u64 	%rd8, [_Z13reduce_kernelPA32_cPiS1_S1_P9WordCountS1__param_2];
	ld.param.u64 	%rd11, [_Z13reduce_kernelPA32_cPiS1_S1_P9WordCountS1__param_3];
	ld.param.u64 	%rd9, [_Z13reduce_kernelPA32_cPiS1_S1_P9WordCountS1__param_4];
	ld.param.u64 	%rd10, [_Z13reduce_kernelPA32_cPiS1_S1_P9WordCountS1__param_5];
	cvta.to.global.u64 	%rd1, %rd11;
	mov.u32 	%r39, %ctaid.x;
	mov.u32 	%r40, %ntid.x;
	mov.u32 	%r41, %tid.x;
	mad.lo.s32 	%r1, %r39, %r40, %r41;
	setp.gt.s32 	%p1, %r1, 32767;
	@%p1 bra 	$L__BB4_18;
	cvta.to.global.u64 	%rd12, %rd8;
	mul.wide.s32 	%rd13, %r1, 4;
	add.s64 	%rd2, %rd12, %rd13;
	ld.global.u32 	%r42, [%rd2];
	setp.lt.s32 	%p2, %r42, 1;
	@%p2 bra 	$L__BB4_18;
	cvta.to.global.u64 	%rd14, %rd10;
	atom.global.add.u32 	%r44, [%rd14], 1;
	cvta.to.global.u64 	%rd15, %rd6;
	mul.wide.s32 	%rd16, %r1, 32;
	add.s64 	%rd3, %rd15, %rd16;
	cvta.to.global.u64 	%rd17, %rd9;
	mul.wide.s32 	%rd18, %r44, 36;
	add.s64 	%rd4, %rd17, %rd18;
	mov.b32 	%r107, 0;
$L__BB4_3:
	cvt.u64.u32 	%rd19, %r107;
	add.s64 	%rd20, %rd3, %rd19;
	ld.global.u8 	%rs1, [%rd20];
	add.s64 	%rd21, %rd4, %rd19;
	st.global.u8 	[%rd21], %rs1;
	setp.ne.s16 	%p3, %rs1, 0;
	add.s32 	%r3, %r107, 1;
	setp.lt.u32 	%p4, %r107, 31;
	and.pred  	%p5, %p3, %p4;
	mov.u32 	%r107, %r3;
	@%p5 bra 	$L__BB4_3;
	cvta.to.global.u64 	%rd22, %rd7;
	add.s64 	%rd24, %rd22, %rd13;
	ld.global.u32 	%r4, [%rd24];
	ld.global.u32 	%r5, [%rd2];
	setp.lt.s32 	%p6, %r5, 1;
	mov.b32 	%r123, 0;
	@%p6 bra 	$L__BB4_17;
	and.b32  	%r6, %r5, 15;
	setp.lt.u32 	%p7, %r5, 16;
	mov.b32 	%r115, 0;
	mov.u32 	%r123, %r115;
	@%p7 bra 	$L__BB4_8;
	and.b32  	%r115, %r5, 2147483632;
	neg.s32 	%r109, %r115;
	add.s64 	%rd5, %rd1, 32;
	mov.b32 	%r123, 0;
	mov.u32 	%r108, %r4;
$L__BB4_7:
	.pragma "nounroll";
	mul.wide.s32 	%rd25, %r108, 4;
	add.s64 	%rd26, %rd5, %rd25;
	ld.global.u32 	%r49, [%rd26+-32];
	add.s32 	%r50, %r49, %r123;
	ld.global.u32 	%r51, [%rd26+-28];
	add.s32 	%r52, %r51, %r50;
	ld.global.u32 	%r53, [%rd26+-24];
	add.s32 	%r54, %r53, %r52;
	ld.global.u32 	%r55, [%rd26+-20];
	add.s32 	%r56, %r55, %r54;
	ld.global.u32 	%r57, [%rd26+-16];
	add.s32 	%r58, %r57, %r56;
	ld.global.u32 	%r59, [%rd26+-12];
	add.s32 	%r60, %r59, %r58;
	ld.global.u32 	%r61, [%rd26+-8];
	add.s32 	%r62, %r61, %r60;
	ld.global.u32 	%r63, [%rd26+-4];
	add.s32 	%r64, %r63, %r62;
	ld.global.u32 	%r65, [%rd26];
	add.s32 	%r66, %r65, %r64;
	ld.global.u32 	%r67, [%rd26+4];
	add.s32 	%r68, %r67, %r66;
	ld.global.u32 	%r69, [%rd26+8];
	add.s32 	%r70, %r69, %r68;
	ld.global.u32 	%r71, [%rd26+12];
	add.s32 	%r72, %r71, %r70;
	ld.global.u32 	%r73, [%rd26+16];
	add.s32 	%r74, %r73, %r72;
	ld.global.u32 	%r75, [%rd26+20];
	add.s32 	%r76, %r75, %r74;
	ld.global.u32 	%r77, [%rd26+24];
	add.s32 	%r78, %r77, %r76;
	ld.global.u32 	%r79, [%rd26+28];
	add.s32 	%r123, %r79, %r78;
	add.s32 	%r109, %r109, 16;
	add.s32 	%r108, %r108, 16;
	setp.ne.s32 	%p8, %r109, 0;
	@%p8 bra 	$L__BB4_7;
$L__BB4_8:
	setp.eq.s32 	%p9, %r6, 0;
	@%p9 bra 	$L__BB4_17;
	and.b32  	%r18, %r5, 7;
	setp.lt.u32 	%p10, %r6, 8;
	@%p10 bra 	$L__BB4_11;
	add.s32 	%r81, %r115, %r4;
	mul.wide.s32 	%rd27, %r81, 4;
	add.s64 	%rd28, %rd1, %rd27;
	ld.global.u32 	%r82, [%rd28];
	add.s32 	%r83, %r82, %r123;
	ld.global.u32 	%r84, [%rd28+4];
	add.s32 	%r85, %r84, %r83;
	ld.global.u32 	%r86, [%rd28+8];
	add.s32 	%r87, %r86, %r85;
	ld.global.u32 	%r88, [%rd28+12];
	add.s32 	%r89, %r88, %r87;
	ld.global.u32 	%r90, [%rd28+16];
	add.s32 	%r91, %r90, %r89;
	ld.global.u32 	%r92, [%rd28+20];
	add.s32 	%r93, %r92, %r91;
	ld.global.u32 	%r94, [%rd28+24];
	add.s32 	%r95, %r94, %r93;
	ld.global.u32 	%r96, [%rd28+28];
	add.s32 	%r123, %r96, %r95;
	add.s32 	%r115, %r115, 8;
$L__BB4_11:
	setp.eq.s32 	%p11, %r18, 0;
	@%p11 bra 	$L__BB4_17;
	and.b32  	%r24, %r5, 3;
	setp.lt.u32 	%p12, %r18, 4;
	@%p12 bra 	$L__BB4_14;
	add.s32 	%r98, %r115, %r4;
	mul.wide.s32 	%rd29, %r98, 4;
	add.s64 	%rd30, %rd1, %rd29;
	ld.global.u32 	%r99, [%rd30];
	add.s32 	%r100, %r99, %r123;
	ld.global.u32 	%r101, [%rd30+4];
	add.s32 	%r102, %r101, %r100;
	ld.global.u32 	%r103, [%rd30+8];
	add.s32 	%r104, %r103, %r102;
	ld.global.u32 	%r105, [%rd30+12];
	add.s32 	%r123, %r105, %r104;
	add.s32 	%r115, %r115, 4;
$L__BB4_14:
	setp.eq.s32 	%p13, %r24, 0;
	@%p13 bra 	$L__BB4_17;
	add.s32 	%r121, %r115, %r4;
	neg.s32 	%r120, %r24;
$L__BB4_16:
	.pragma "nounroll";
	mul.wide.s32 	%rd31, %r121, 4;
	add.s64 	%rd32, %rd1, %rd31;
	ld.global.u32 	%r106, [%rd32];
	add.s32 	%r123, %r106, %r123;
	add.s32 	%r121, %r121, 1;
	add.s32 	%r120, %r120, 1;
	setp.ne.s32 	%p14, %r120, 0;
	@%p14 bra 	$L__BB4_16;
$L__BB4_17:
	st.global.u32 	[%rd4+32], %r123;
$L__BB4_18:
	ret;

}
	// .globl	_ZN3cub18CUB_300001_SM_10006detail11EmptyKernelIvEEvv
.visible .entry _ZN3cub18CUB_300001_SM_10006detail11EmptyKernelIvEEvv()
{


	ret;

}


// ===== COMPILED SASS (sm_100) =====

	.target	sm_100

	.elftype	@"ET_EXEC"


//--------------------- .note.nv.tkinfo           --------------------------
	.section	.note.nv.tkinfo,"",@"SHT_NOTE"
	.sectionflags	@"SHF_NOTE_NV_TKINFO"
	.tkinfo
        /*0018*/ 	.word	0x00000002
        /*0030*/ 	.string	""
        /*0030*/ 	.string	"ptxas"
        /*0030*/ 	.string	"Cuda compilation tools, release 13.0, V13.0.88"
        /*0030*/ 	.string	"Build cuda_13.0.r13.0/compiler.36424714_0"
        /*0030*/ 	.string	"-arch sm_100 -m 64 "



//--------------------- .note.nv.cuinfo           --------------------------
	.section	.note.nv.cuinfo,"",@"SHT_NOTE"
	.sectionflags	@"SHF_NOTE_NV_CUINFO"
        /*0018*/ 	.short	0x0002
        /*001a*/ 	.short	0x0064
        /*001c*/ 	.short	0x0082
	.zero		2


//--------------------- .nv.info                  --------------------------
	.section	.nv.info,"",@"SHT_CUDA_INFO"
	.align	4


	//----- nvinfo : EIATTR_REGCOUNT
	.align		4
        /*0000*/ 	.byte	0x04, 0x2f
        /*0002*/ 	.short	(.L_48 - .L_47)
	.align		4
.L_47:
        /*0004*/ 	.word	index@(_Z20find_word_boundariesPciPiS0_)
        /*0008*/ 	.word	0x0000000c


	//----- nvinfo : EIATTR_FRAME_SIZE
	.align		4
.L_48:
        /*000c*/ 	.byte	0x04, 0x11
        /*000e*/ 	.short	(.L_50 - .L_49)
	.align		4
.L_49:
        /*0010*/ 	.word	index@(_Z20find_word_boundariesPciPiS0_)
        /*0014*/ 	.word	0x00000000


	//----- nvinfo : EIATTR_REGCOUNT
	.align		4
.L_50:
        /*0018*/ 	.byte	0x04, 0x2f
        /*001a*/ 	.short	(.L_52 - .L_51)
	.align		4
.L_51:
        /*001c*/ 	.word	index@(_Z13process_wordsPciPiiP9WordCountS0_i)
        /*0020*/ 	.word	0x00000020


	//----- nvinfo : EIATTR_FRAME_SIZE
	.align		4
.L_52:
        /*0024*/ 	.byte	0x04, 0x11
        /*0026*/ 	.short	(.L_54 - .L_53)
	.align		4
.L_53:
        /*0028*/ 	.word	index@(_Z13process_wordsPciPiiP9WordCountS0_i)
        /*002c*/ 	.word	0x00000020


	//----- nvinfo : EIATTR_REGCOUNT
	.align		4
.L_54:
        /*0030*/ 	.byte	0x04, 0x2f
        /*0032*/ 	.short	(.L_56 - .L_55)
	.align		4
.L_55:
        /*0034*/ 	.word	index@(_Z28shuffle_assign_groups_kernelP9WordCountiPiS1_PA32_cS1_)
        /*0038*/ 	.word	0x00000018


	//----- nvinfo : EIATTR_FRAME_SIZE
	.align		4
.L_56:
        /*003c*/ 	.byte	0x04, 0x11
        /*003e*/ 	.short	(.L_58 - .L_57)
	.align		4
.L_57:
        /*0040*/ 	.word	index@(_Z28shuffle_assign_groups_kernelP9WordCountiPiS1_PA32_cS1_)
        /*0044*/ 	.word	0x00000000


	//----- nvinfo : EIATTR_REGCOUNT
	.align		4
.L_58:
        /*0048*/ 	.byte	0x04, 0x2f
        /*004a*/ 	.short	(.L_60 - .L_59)
	.align		4
.L_59:
        /*004c*/ 	.word	index@(_Z26shuffle_build_lists_kernelP9WordCountiPiS1_S1_S1_)
        /*0050*/ 	.word	0x0000001a


	//----- nvinfo : EIATTR_FRAME_SIZE
	.align		4
.L_60:
        /*0054*/ 	.byte	0x04, 0x11
        /*0056*/ 	.short	(.L_62 - .L_61)
	.align		4
.L_61:
        /*0058*/ 	.word	index@(_Z26shuffle_build_lists_kernelP9WordCountiPiS1_S1_S1_)
        /*005c*/ 	.word	0x00000000


	//----- nvinfo : EIATTR_REGCOUNT
	.align		4
.L_62:
        /*0060*/ 	.byte	0x04, 0x2f
        /*0062*/ 	.short	(.L_64 - .L_63)
	.align		4
.L_63:
        /*0064*/ 	.word	index@(_Z13reduce_kernelPA32_cPiS1_S1_P9WordCountS1_)
        /*0068*/ 	.word	0x0000001e


	//----- nvinfo : EIATTR_FRAME_SIZE
	.align		4
.L_64:
        /*006c*/ 	.byte	0x04, 0x11
        /*006e*/ 	.short	(.L_66 - .L_65)
	.align		4
.L_65:
        /*0070*/ 	.word	index@(_Z13reduce_kernelPA32_cPiS1_S1_P9WordCountS1_)
        /*0074*/ 	.word	0x00000000


	//----- nvinfo : EIATTR_REGCOUNT
	.align		4
.L_66:
        /*0078*/ 	.byte	0x04, 0x2f
        /*007a*/ 	.short	(.L_68 - .L_67)
	.align		4
.L_67:
        /*007c*/ 	.word	index@(_ZN3cub18CUB_300001_SM_10006detail11EmptyKernelIvEEvv)
        /*0080*/ 	.word	0x00000004


	//----- nvinfo : EIATTR_FRAME_SIZE
	.align		4
.L_68:
        /*0084*/ 	.byte	0x04, 0x11
        /*0086*/ 	.short	(.L_70 - .L_69)
	.align		4
.L_69:
        /*0088*/ 	.word	index@(_ZN3cub18CUB_300001_SM_10006detail11EmptyKernelIvEEvv)
        /*008c*/ 	.word	0x00000000


	//----- nvinfo : EIATTR_MIN_STACK_SIZE
	.align		4
.L_70:
        /*0090*/ 	.byte	0x04, 0x12
        /*0092*/ 	.short	(.L_72 - .L_71)
	.align		4
.L_71:
        /*0094*/ 	.word	index@(_ZN3cub18CUB_300001_SM_10006detail11EmptyKernelIvEEvv)
        /*0098*/ 	.word	0x00000000


	//----- nvinfo : EIATTR_MIN_STACK_SIZE
	.align		4
.L_72:
        /*009c*/ 	.byte	0x04, 0x12
        /*009e*/ 	.short	(.L_74 - .L_73)
	.align		4
.L_73:
        /*00a0*/ 	.word	index@(_Z13reduce_kernelPA32_cPiS1_S1_P9WordCountS1_)
        /*00a4*/ 	.word	0x00000000


	//----- nvinfo : EIATTR_MIN_STACK_SIZE
	.align		4
.L_74:
        /*00a8*/ 	.byte	0x04, 0x12
        /*00aa*/ 	.short	(.L_76 - .L_75)
	.align		4
.L_75:
        /*00ac*/ 	.word	index@(_Z26shuffle_build_lists_kernelP9WordCountiPiS1_S1_S1_)
        /*00b0*/ 	.word	0x00000000


	//----- nvinfo : EIATTR_MIN_STACK_SIZE
	.align		4
.L_76:
        /*00b4*/ 	.byte	0x04, 0x12
        /*00b6*/ 	.short	(.L_78 - .L_77)
	.align		4
.L_77:
        /*00b8*/ 	.word	index@(_Z28shuffle_assign_groups_kernelP9WordCountiPiS1_PA32_cS1_)
        /*00bc*/ 	.word	0x00000000


	//----- nvinfo : EIATTR_MIN_STACK_SIZE
	.align		4
.L_78:
        /*00c0*/ 	.byte	0x04, 0x12
        /*00c2*/ 	.short	(.L_80 - .L_79)
	.align		4
.L_79:
        /*00c4*/ 	.word	index@(_Z13process_wordsPciPiiP9WordCountS0_i)
        /*00c8*/ 	.word	0x00000020


	//----- nvinfo : EIATTR_MIN_STACK_SIZE
	.align		4
.L_80:
        /*00cc*/ 	.byte	0x04, 0x12
        /*00ce*/ 	.short	(.L_82 - .L_81)
	.align		4
.L_81:
        /*00d0*/ 	.word	index@(_Z20find_word_boundariesPciPiS0_)
        /*00d4*/ 	.word	0x00000000
.L_82:


//--------------------- .nv.compat                --------------------------
	.section	.nv.compat,"",@"SHT_CUDA_COMPAT_INFO"
	.align	4
        /*0000*/ 	.byte	0x02, 0x09, 0x00, 0x00, 0x02, 0x02, 0x01, 0x00, 0x02, 0x05, 0x05, 0x00, 0x03, 0x07, 0x01, 0x01
        /*0010*/ 	.byte	0x02, 0x03, 0x00, 0x00, 0x02, 0x06, 0x01, 0x00, 0x04, 0x0b, 0x08, 0x00, 0x09, 0x00, 0x00, 0x00
        /*0020*/ 	.byte	0x00, 0x00, 0x00, 0x00


//--------------------- .nv.info._ZN3cub18CUB_300001_SM_10006detail11EmptyKernelIvEEvv --------------------------
	.section	.nv.info._ZN3cub18CUB_300001_SM_10006detail11EmptyKernelIvEEvv,"",@"SHT_CUDA_INFO"
	.sectionflags	@""
	.align	4


	//----- nvinfo : EIATTR_CUDA_API_VERSION
	.align		4
        /*0000*/ 	.byte	0x04, 0x37
        /*0002*/ 	.short	(.L_84 - .L_83)
.L_83:
        /*0004*/ 	.word	0x00000082


	//----- nvinfo : EIATTR_SPARSE_MMA_MASK
	.align		4
.L_84:
        /*0008*/ 	.byte	0x03, 0x50
        /*000a*/ 	.short	0x0000


	//----- nvinfo : EIATTR_MAXREG_COUNT
	.align		4
        /*000c*/ 	.byte	0x03, 0x1b
        /*000e*/ 	.short	0x00ff


	//----- nvinfo : EIATTR_MERCURY_ISA_VERSION
	.align		4
        /*0010*/ 	.byte	0x03, 0x5f
        /*0012*/ 	.short	0x0101


	//----- nvinfo : EIATTR_VRC_CTA_INIT_COUNT
	.align		4
        /*0014*/ 	.byte	0x02, 0x4a
	.zero		1
	.zero		1


	//----- nvinfo : EIATTR_EXIT_INSTR_OFFSETS
	.align		4
        /*0018*/ 	.byte	0x04, 0x1c
        /*001a*/ 	.short	(.L_86 - .L_85)


	//   ....[0]....
.L_85:
        /*001c*/ 	.word	0x00000010


	//----- nvinfo : EIATTR_SW_WAR
	.align		4
.L_86:
        /*0020*/ 	.byte	0x04, 0x36
        /*0022*/ 	.short	(.L_88 - .L_87)
.L_87:
        /*0024*/ 	.word	0x00000008
.L_88:


//--------------------- .nv.info._Z13reduce_kernelPA32_cPiS1_S1_P9WordCountS1_ --------------------------
	.section	.nv.info._Z13reduce_kernelPA32_cPiS1_S1_P9WordCountS1_,"",@"SHT_CUDA_INFO"
	.sectionflags	@""
	.align	4


	//----- nvinfo : EIATTR_CUDA_API_VERSION
	.align		4
        /*0000*/ 	.byte	0x04, 0x37
        /*0002*/ 	.short	(.L_90 - .L_89)
.L_89:
        /*0004*/ 	.word	0x00000082


	//----- nvinfo : EIATTR_KPARAM_INFO
	.align		4
.L_90:
        /*0008*/ 	.byte	0x04, 0x17
        /*000a*/ 	.short	(.L_92 - .L_91)
.L_91:
        /*000c*/ 	.word	0x00000000
        /*0010*/ 	.short	0x0005
        /*0012*/ 	.short	0x0028
        /*0014*/ 	.byte	0x00, 0xf5, 0x21, 0x00


	//----- nvinfo : EIATTR_KPARAM_INFO
	.align		4
.L_92:
        /*0018*/ 	.byte	0x04, 0x17
        /*001a*/ 	.short	(.L_94 - .L_93)
.L_93:
        /*001c*/ 	.word	0x00000000
        /*0020*/ 	.short	0x0004
        /*0022*/ 	.short	0x0020
        /*0024*/ 	.byte	0x00, 0xf5, 0x21, 0x00


	//----- nvinfo : EIATTR_KPARAM_INFO
	.align		4
.L_94:
        /*0028*/ 	.byte	0x04, 0x17
        /*002a*/ 	.short	(.L_96 - .L_95)
.L_95:
        /*002c*/ 	.word	0x00000000
        /*0030*/ 	.short	0x0003
        /*0032*/ 	.short	0x0018
        /*0034*/ 	.byte	0x00, 0xf5, 0x21, 0x00


	//----- nvinfo : EIATTR_KPARAM_INFO
	.align		4
.L_96:
        /*0038*/ 	.byte	0x04, 0x17
        /*003a*/ 	.short	(.L_98 - .L_97)
.L_97:
        /*003c*/ 	.word	0x00000000
        /*0040*/ 	.short	0x0002
        /*0042*/ 	.short	0x0010
        /*0044*/ 	.byte	0x00, 0xf5, 0x21, 0x00


	//----- nvinfo : EIATTR_KPARAM_INFO
	.align		4
.L_98:
        /*0048*/ 	.byte	0x04, 0x17
        /*004a*/ 	.short	(.L_100 - .L_99)
.L_99:
        /*004c*/ 	.word	0x00000000
        /*0050*/ 	.short	0x0001
        /*0052*/ 	.short	0x0008
        /*0054*/ 	.byte	0x00, 0xf5, 0x21, 0x00


	//----- nvinfo : EIATTR_KPARAM_INFO
	.align		4
.L_100:
        /*0058*/ 	.byte	0x04, 0x17
        /*005a*/ 	.short	(.L_102 - .L_101)
.L_101:
        /*005c*/ 	.word	0x00000000
        /*0060*/ 	.short	0x0000
        /*0062*/ 	.short	0x0000
        /*0064*/ 	.byte	0x00, 0xf5, 0x21, 0x00


	//----- nvinfo : EIATTR_SPARSE_MMA_MASK
	.align		4
.L_102:
        /*0068*/ 	.byte	0x03, 0x50
        /*006a*/ 	.short	0x0000


	//----- nvinfo : EIATTR_MAXREG_COUNT
	.align		4
        /*006c*/ 	.byte	0x03, 0x1b
        /*006e*/ 	.short	0x00ff


	//----- nvinfo : EIATTR_MERCURY_ISA_VERSION
	.align		4
        /*0070*/ 	.byte	0x03, 0x5f
        /*0072*/ 	.short	0x0101


	//----- nvinfo : EIATTR_INT_WARP_WIDE_INSTR_OFFSETS
	.align		4
        /*0074*/ 	.byte	0x04, 0x31
        /*0076*/ 	.short	(.L_104 - .L_103)


	//   ....[0]....
.L_103:
        /*0078*/ 	.word	0x000000e0


	//   ....[1]....
        /*007c*/ 	.word	0x000001c0


	//----- nvinfo : EIATTR_VRC_CTA_INIT_COUNT
	.align		4
.L_104:
        /*0080*/ 	.byte	0x02, 0x4a
	.zero		1
	.zero		1


	//----- nvinfo : EIATTR_EXIT_INSTR_OFFSETS
	.align		4
        /*0084*/ 	.byte	0x04, 0x1c
        /*0086*/ 	.short	(.L_106 - .L_105)


	//   ....[0]....
.L_105:
        /*0088*/ 	.word	0x00000060


	//   ....[1]....
        /*008c*/ 	.word	0x000000c0


	//   ....[2]....
        /*0090*/ 	.word	0x00000930


	//----- nvinfo : EIATTR_CRS_STACK_SIZE
	.align		4
.L_106:
        /*0094*/ 	.byte	0x04, 0x1e
        /*0096*/ 	.short	(.L_108 - .L_107)
.L_107:
        /*0098*/ 	.word	0x00000000


	//----- nvinfo : EIATTR_CBANK_PARAM_SIZE
	.align		4
.L_108:
        /*009c*/ 	.byte	0x03, 0x19
        /*009e*/ 	.short	0x0030


	//----- nvinfo : EIATTR_PARAM_CBANK
	.align		4
        /*00a0*/ 	.byte	0x04, 0x0a
        /*00a2*/ 	.short	(.L_110 - .L_109)
	.align		4
.L_109:
        /*00a4*/ 	.word	index@(.nv.constant0._Z13reduce_kernelPA32_cPiS1_S1_P9WordCountS1_)
        /*00a8*/ 	.short	0x0380
        /*00aa*/ 	.short	0x0030


	//----- nvinfo : EIATTR_SW_WAR
	.align		4
.L_110:
        /*00ac*/ 	.byte	0x04, 0x36
        /*00ae*/ 	.short	(.L_112 - .L_111)
.L_111:
        /*00b0*/ 	.word	0x00000008
.L_112:


//--------------------- .nv.info._Z26shuffle_build_lists_kernelP9WordCountiPiS1_S1_S1_ --------------------------
	.section	.nv.info._Z26shuffle_build_lists_kernelP9WordCountiPiS1_S1_S1_,"",@"SHT_CUDA_INFO"
	.sectionflags	@""
	.align	4


	//----- nvinfo : EIATTR_CUDA_API_VERSION
	.align		4
        /*0000*/ 	.byte	0x04, 0x37
        /*0002*/ 	.short	(.L_114 - .L_113)
.L_113:
        /*0004*/ 	.word	0x00000082


	//----- nvinfo : EIATTR_KPARAM_INFO
	.align		4
.L_114:
        /*0008*/ 	.byte	0x04, 0x17
        /*000a*/ 	.short	(.L_116 - .L_115)
.L_115:
        /*000c*/ 	.word	0x00000000
        /*0010*/ 	.short	0x0005
        /*0012*/ 	.short	0x0028
        /*0014*/ 	.byte	0x00, 0xf5, 0x21, 0x00


	//----- nvinfo : EIATTR_KPARAM_INFO
	.align		4
.L_116:
        /*0018*/ 	.byte	0x04, 0x17
        /*001a*/ 	.short	(.L_118 - .L_117)
.L_117:
        /*001c*/ 	.word	0x00000000
        /*0020*/ 	.short	0x0004
        /*0022*/ 	.short	0x0020
        /*0024*/ 	.byte	0x00, 0xf5, 0x21, 0x00


	//----- nvinfo : EIATTR_KPARAM_INFO
	.align		4
.L_118:
        /*0028*/ 	.byte	0x04, 0x17
        /*002a*/ 	.short	(.L_120 - .L_119)
.L_119:
        /*002c*/ 	.word	0x00000000
        /*0030*/ 	.short	0x0003
        /*0032*/ 	.short	0x0018
        /*0034*/ 	.byte	0x00, 0xf5, 0x21, 0x00


	//----- nvinfo : EIATTR_KPARAM_INFO
	.align		4
.L_120:
        /*0038*/ 	.byte	0x04, 0x17
        /*003a*/ 	.short	(.L_122 - .L_121)
.L_121:
        /*003c*/ 	.word	0x00000000
        /*0040*/ 	.short	0x0002
        /*0042*/ 	.short	0x0010
        /*0044*/ 	.byte	0x00, 0xf5, 0x21, 0x00


	//----- nvinfo : EIATTR_KPARAM_INFO
	.align		4
.L_122:
        /*0048*/ 	.byte	0x04, 0x17
        /*004a*/ 	.short	(.L_124 - .L_123)
.L_123:
        /*004c*/ 	.word	0x00000000
        /*0050*/ 	.short	0x0001
        /*0052*/ 	.short	0x0008
        /*0054*/ 	.byte	0x00, 0xf0, 0x11, 0x00


	//----- nvinfo : EIATTR_KPARAM_INFO
	.align		4
.L_124:
        /*0058*/ 	.byte	0x04, 0x17
        /*005a*/ 	.short	(.L_126 - .L_125)
.L_125:
        /*005c*/ 	.word	0x00000000
        /*0060*/ 	.short	0x0000
        /*0062*/ 	.short	0x0000
        /*0064*/ 	.byte	0x00, 0xf5, 0x21, 0x00


	//----- nvinfo : EIATTR_SPARSE_MMA_MASK
	.align		4
.L_126:
        /*0068*/ 	.byte	0x03, 0x50
        /*006a*/ 	.short	0x0000


	//----- nvinfo : EIATTR_MAXREG_COUNT
	.align		4
        /*006c*/ 	.byte	0x03, 0x1b
        /*006e*/ 	.short	0x00ff


	//----- nvinfo : EIATTR_MERCURY_ISA_VERSION
	.align		4
        /*0070*/ 	.byte	0x03, 0x5f
        /*0072*/ 	.short	0x0101


	//----- nvinfo : EIATTR_VRC_CTA_INIT_COUNT
	.align		4
        /*0074*/ 	.byte	0x02, 0x4a
	.zero		1
	.zero		1


	//----- nvinfo : EIATTR_EXIT_INSTR_OFFSETS
	.align		4
        /*0078*/ 	.byte	0x04, 0x1c
        /*007a*/ 	.short	(.L_128 - .L_127)


	//   ....[0]....
.L_127:
        /*007c*/ 	.word	0x00000070


	//   ....[1]....
        /*0080*/ 	.word	0x00000240


	//----- nvinfo : EIATTR_CRS_STACK_SIZE
	.align		4
.L_128:
        /*0084*/ 	.byte	0x04, 0x1e
        /*0086*/ 	.short	(.L_130 - .L_129)
.L_129:
        /*0088*/ 	.word	0x00000000


	//----- nvinfo : EIATTR_CBANK_PARAM_SIZE
	.align		4
.L_130:
        /*008c*/ 	.byte	0x03, 0x19
        /*008e*/ 	.short	0x0030


	//----- nvinfo : EIATTR_PARAM_CBANK
	.align		4
        /*0090*/ 	.byte	0x04, 0x0a
        /*0092*/ 	.short	(.L_132 - .L_131)
	.align		4
.L_131:
        /*0094*/ 	.word	index@(.nv.constant0._Z26shuffle_build_lists_kernelP9WordCountiPiS1_S1_S1_)
        /*0098*/ 	.short	0x0380
        /*009a*/ 	.short	0x0030


	//----- nvinfo : EIATTR_SW_WAR
	.align		4
.L_132:
        /*009c*/ 	.byte	0x04, 0x36
        /*009e*/ 	.short	(.L_134 - .L_133)
.L_133:
        /*00a0*/ 	.word	0x00000008
.L_134:


//--------------------- .nv.info._Z28shuffle_assign_groups_kernelP9WordCountiPiS1_PA32_cS1_ --------------------------
	.section	.nv.info._Z28shuffle_assign_groups_kernelP9WordCountiPiS1_PA32_cS1_,"",@"SHT_CUDA_INFO"
	.sectionflags	@""
	.align	4


	//----- nvinfo : EIATTR_CUDA_API_VERSION
	.align		4
        /*0000*/ 	.byte	0x04, 0x37
        /*0002*/ 	.short	(.L_136 - .L_135)
.L_135:
        /*0004*/ 	.word	0x00000082


	//----- nvinfo : EIATTR_KPARAM_INFO
	.align		4
.L_136:
        /*0008*/ 	.byte	0x04, 0x17
        /*000a*/ 	.short	(.L_138 - .L_137)
.L_137:
        /*000c*/ 	.word	0x00000000
        /*0010*/ 	.short	0x0005
        /*0012*/ 	.short	0x0028
        /*0014*/ 	.byte	0x00, 0xf5, 0x21, 0x00


	//----- nvinfo : EIATTR_KPARAM_INFO
	.align		4
.L_138:
        /*0018*/ 	.byte	0x04, 0x17
        /*001a*/ 	.short	(.L_140 - .L_139)
.L_139:
        /*001c*/ 	.word	0x00000000
        /*0020*/ 	.short	0x0004
        /*0022*/ 	.short	0x0020
        /*0024*/ 	.byte	0x00, 0xf5, 0x21, 0x00


	//----- nvinfo : EIATTR_KPARAM_INFO
	.align		4
.L_140:
        /*0028*/ 	.byte	0x04, 0x17
        /*002a*/ 	.short	(.L_142 - .L_141)
.L_141:
        /*002c*/ 	.word	0x00000000
        /*0030*/ 	.short	0x0003
        /*0032*/ 	.short	0x0018
        /*0034*/ 	.byte	0x00, 0xf5, 0x21, 0x00


	//----- nvinfo : EIATTR_KPARAM_INFO
	.align		4
.L_142:
        /*0038*/ 	.byte	0x04, 0x17
        /*003a*/ 	.short	(.L_144 - .L_143)
.L_143:
        /*003c*/ 	.word	0x00000000
        /*0040*/ 	.short	0x0002
        /*0042*/ 	.short	0x0010
        /*0044*/ 	.byte	0x00, 0xf5, 0x21, 0x00


	//----- nvinfo : EIATTR_KPARAM_INFO
	.align		4
.L_144:
        /*0048*/ 	.byte	0x04, 0x17
        /*004a*/ 	.short	(.L_146 - .L_145)
.L_145:
        /*004c*/ 	.word	0x00000000
        /*0050*/ 	.short	0x0001
        /*0052*/ 	.short	0x0008
        /*0054*/ 	.byte	0x00, 0xf0, 0x11, 0x00


	//----- nvinfo : EIATTR_KPARAM_INFO
	.align		4
.L_146:
        /*0058*/ 	.byte	0x04, 0x17
        /*005a*/ 	.short	(.L_148 - .L_147)
.L_147:
        /*005c*/ 	.word	0x00000000
        /*0060*/ 	.short	0x0000
        /*0062*/ 	.short	0x0000
        /*0064*/ 	.byte	0x00, 0xf5, 0x21, 0x00


	//----- nvinfo : EIATTR_SPARSE_MMA_MASK
	.align		4
.L_148:
        /*0068*/ 	.byte	0x03, 0x50
        /*006a*/ 	.short	0x0000


	//----- nvinfo : EIATTR_MAXREG_COUNT
	.align		4
        /*006c*/ 	.byte	0x03, 0x1b
        /*006e*/ 	.short	0x00ff


	//----- nvinfo : EIATTR_MERCURY_ISA_VERSION
	.align		4
        /*0070*/ 	.byte	0x03, 0x5f
        /*0072*/ 	.short	0x0101


	//----- nvinfo : EIATTR_INT_WARP_WIDE_INSTR_OFFSETS
	.align		4
        /*0074*/ 	.byte	0x04, 0x31
        /*0076*/ 	.short	(.L_150 - .L_149)


	//   ....[0]....
.L_149:
        /*0078*/ 	.word	0x00000f50


	//----- nvinfo : EIATTR_VRC_CTA_INIT_COUNT
	.align		4
.L_150:
        /*007c*/ 	.byte	0x02, 0x4a
	.zero		1
	.zero		1


	//----- nvinfo : EIATTR_EXIT_INSTR_OFFSETS
	.align		4
        /*0080*/ 	.byte	0x04, 0x1c
        /*0082*/ 	.short	(.L_152 - .L_151)


	//   ....[0]....
.L_151:
        /*0084*/ 	.word	0x00000070


	//   ....[1]....
        /*0088*/ 	.word	0x00001390


	//----- nvinfo : EIATTR_CRS_STACK_SIZE
	.align		4
.L_152:
        /*008c*/ 	.byte	0x04, 0x1e
        /*008e*/ 	.short	(.L_154 - .L_153)
.L_153:
        /*0090*/ 	.word	0x00000000


	//----- nvinfo : EIATTR_CBANK_PARAM_SIZE
	.align		4
.L_154:
        /*0094*/ 	.byte	0x03, 0x19
        /*0096*/ 	.short	0x0030


	//----- nvinfo : EIATTR_PARAM_CBANK
	.align		4
        /*0098*/ 	.byte	0x04, 0x0a
        /*009a*/ 	.short	(.L_156 - .L_155)
	.align		4
.L_155:
        /*009c*/ 	.word	index@(.nv.constant0._Z28shuffle_assign_groups_kernelP9WordCountiPiS1_PA32_cS1_)
        /*00a0*/ 	.short	0x0380
        /*00a2*/ 	.short	0x0030


	//----- nvinfo : EIATTR_SW_WAR
	.align		4
.L_156:
        /*00a4*/ 	.byte	0x04, 0x36
        /*00a6*/ 	.short	(.L_158 - .L_157)
.L_157:
        /*00a8*/ 	.word	0x00000008
.L_158:


//--------------------- .nv.info._Z13process_wordsPciPiiP9WordCountS0_i --------------------------
	.section	.nv.info._Z13process_wordsPciPiiP9WordCountS0_i,"",@"SHT_CUDA_INFO"
	.sectionflags	@""
	.align	4


	//----- nvinfo : EIATTR_CUDA_API_VERSION
	.align		4
        /*0000*/ 	.byte	0x04, 0x37
        /*0002*/ 	.short	(.L_160 - .L_159)
.L_159:
        /*0004*/ 	.word	0x00000082


	//----- nvinfo : EIATTR_KPARAM_INFO
	.align		4
.L_160:
        /*0008*/ 	.byte	0x04, 0x17
        /*000a*/ 	.short	(.L_162 - .L_161)
.L_161:
        /*000c*/ 	.word	0x00000000
        /*0010*/ 	.short	0x0006
        /*0012*/ 	.short	0x0030
        /*0014*/ 	.byte	0x00, 0xf0, 0x11, 0x00


	//----- nvinfo : EIATTR_KPARAM_INFO
	.align		4
.L_162:
        /*0018*/ 	.byte	0x04, 0x17
        /*001a*/ 	.short	(.L_164 - .L_163)
.L_163:
        /*001c*/ 	.word	0x00000000
        /*0020*/ 	.short	0x0005
        /*0022*/ 	.short	0x0028
        /*0024*/ 	.byte	0x00, 0xf5, 0x21, 0x00


	//----- nvinfo : EIATTR_KPARAM_INFO
	.align		4
.L_164:
        /*0028*/ 	.byte	0x04, 0x17
        /*002a*/ 	.short	(.L_166 - .L_165)
.L_165:
        /*002c*/ 	.word	0x00000000
        /*0030*/ 	.short	0x0004
        /*0032*/ 	.short	0x0020
        /*0034*/ 	.byte	0x00, 0xf5, 0x21, 0x00


	//----- nvinfo : EIATTR_KPARAM_INFO
	.align		4
.L_166:
        /*0038*/ 	.byte	0x04, 0x17
        /*003a*/ 	.short	(.L_168 - .L_167)
.L_167:
        /*003c*/ 	.word	0x00000000
        /*0040*/ 	.short	0x0003
        /*0042*/ 	.short	0x0018
        /*0044*/ 	.byte	0x00, 0xf0, 0x11, 0x00


	//----- nvinfo : EIATTR_KPARAM_INFO
	.align		4
.L_168:
        /*0048*/ 	.byte	0x04, 0x17
        /*004a*/ 	.short	(.L_170 - .L_169)
.L_169:
        /*004c*/ 	.word	0x00000000
        /*0050*/ 	.short	0x0002
        /*0052*/ 	.short	0x0010
        /*0054*/ 	.byte	0x00, 0xf5, 0x21, 0x00


	//----- nvinfo : EIATTR_KPARAM_INFO
	.align		4
.L_170:
        /*0058*/ 	.byte	0x04, 0x17
        /*005a*/ 	.short	(.L_172 - .L_171)
.L_171:
        /*005c*/ 	.word	0x00000000
        /*0060*/ 	.short	0x0001
        /*0062*/ 	.short	0x0008
        /*0064*/ 	.byte	0x00, 0xf0, 0x11, 0x00


	//----- nvinfo : EIATTR_KPARAM_INFO
	.align		4
.L_172:
        /*0068*/ 	.byte	0x04, 0x17
        /*006a*/ 	.short	(.L_174 - .L_173)
.L_173:
        /*006c*/ 	.word	0x00000000
        /*0070*/ 	.short	0x0000
        /*0072*/ 	.short	0x0000
        /*0074*/ 	.byte	0x00, 0xf5, 0x21, 0x00


	//----- nvinfo : EIATTR_SPARSE_MMA_MASK
	.align		4
.L_174:
        /*0078*/ 	.byte	0x03, 0x50
        /*007a*/ 	.short	0x0000


	//----- nvinfo : EIATTR_MAXREG_COUNT
	.align		4
        /*007c*/ 	.byte	0x03, 0x1b
        /*007e*/ 	.short	0x00ff


	//----- nvinfo : EIATTR_MERCURY_ISA_VERSION
	.align		4
        /*0080*/ 	.byte	0x03, 0x5f
        /*0082*/ 	.short	0x0101


	//----- nvinfo : EIATTR_INT_WARP_WIDE_INSTR_OFFSETS
	.align		4
        /*0084*/ 	.byte	0x04, 0x31
        /*0086*/ 	.short	(.L_176 - .L_175)


	//   ....[0]....
.L_175:
        /*0088*/ 	.word	0x00000a60


	//   ....[1]....
        /*008c*/ 	.word	0x00000b00


	//----- nvinfo : EIATTR_VRC_CTA_INIT_COUNT
	.align		4
.L_176:
        /*0090*/ 	.byte	0x02, 0x4a
	.zero		1
	.zero		1


	//----- nvinfo : EIATTR_EXIT_INSTR_OFFSETS
	.align		4
        /*0094*/ 	.byte	0x04, 0x1c
        /*0096*/ 	.short	(.L_178 - .L_177)


	//   ....[0]....
.L_177:
        /*0098*/ 	.word	0x00000080


	//   ....[1]....
        /*009c*/ 	.word	0x00000360


	//   ....[2]....
        /*00a0*/ 	.word	0x000008b0


	//   ....[3]....
        /*00a4*/ 	.word	0x000008f0


	//   ....[4]....
        /*00a8*/ 	.word	0x00000a10


	//   ....[5]....
        /*00ac*/ 	.word	0x00000b30


	//   ....[6]....
        /*00b0*/ 	.word	0x00001410


	//----- nvinfo : EIATTR_CRS_STACK_SIZE
	.align		4
.L_178:
        /*00b4*/ 	.byte	0x04, 0x1e
        /*00b6*/ 	.short	(.L_180 - .L_179)
.L_179:
        /*00b8*/ 	.word	0x00000000


	//----- nvinfo : EIATTR_CBANK_PARAM_SIZE
	.align		4
.L_180:
        /*00bc*/ 	.byte	0x03, 0x19
        /*00be*/ 	.short	0x0034


	//----- nvinfo : EIATTR_PARAM_CBANK
	.align		4
        /*00c0*/ 	.byte	0x04, 0x0a
        /*00c2*/ 	.short	(.L_182 - .L_181)
	.align		4
.L_181:
        /*00c4*/ 	.word	index@(.nv.constant0._Z13process_wordsPciPiiP9WordCountS0_i)
        /*00c8*/ 	.short	0x0380
        /*00ca*/ 	.short	0x0034


	//----- nvinfo : EIATTR_SW_WAR
	.align		4
.L_182:
        /*00cc*/ 	.byte	0x04, 0x36
        /*00ce*/ 	.short	(.L_184 - .L_183)
.L_183:
        /*00d0*/ 	.word	0x00000008
.L_184:


//--------------------- .nv.info._Z20find_word_boundariesPciPiS0_ --------------------------
	.section	.nv.info._Z20find_word_boundariesPciPiS0_,"",@"SHT_CUDA_INFO"
	.sectionflags	@""
	.align	4


	//----- nvinfo : EIATTR_CUDA_API_VERSION
	.align		4
        /*0000*/ 	.byte	0x04, 0x37
        /*0002*/ 	.short	(.L_186 - .L_185)
.L_185:
        /*0004*/ 	.word	0x00000082


	//----- nvinfo : EIATTR_KPARAM_INFO
	.align		4
.L_186:
        /*0008*/ 	.byte	0x04, 0x17
        /*000a*/ 	.short	(.L_188 - .L_187)
.L_187:
        /*000c*/ 	.word	0x00000000
        /*0010*/ 	.short	0x0003
        /*0012*/ 	.short	0x0018
        /*0014*/ 	.byte	0x00, 0xf5, 0x21, 0x00


	//----- nvinfo : EIATTR_KPARAM_INFO
	.align		4
.L_188:
        /*0018*/ 	.byte	0x04, 0x17
        /*001a*/ 	.short	(.L_190 - .L_189)
.L_189:
        /*001c*/ 	.word	0x00000000
        /*0020*/ 	.short	0x0002
        /*0022*/ 	.short	0x0010
        /*0024*/ 	.byte	0x00, 0xf5, 0x21, 0x00


	//----- nvinfo : EIATTR_KPARAM_INFO
	.align		4
.L_190:
        /*0028*/ 	.byte	0x04, 0x17
        /*002a*/ 	.short	(.L_192 - .L_191)
.L_191:
        /*002c*/ 	.word	0x00000000
        /*0030*/ 	.short	0x0001
        /*0032*/ 	.short	0x0008
        /*0034*/ 	.byte	0x00, 0xf0, 0x11, 0x00


	//----- nvinfo : EIATTR_KPARAM_INFO
	.align		4
.L_192:
        /*0038*/ 	.byte	0x04, 0x17
        /*003a*/ 	.short	(.L_194 - .L_193)
.L_193:
        /*003c*/ 	.word	0x00000000
        /*0040*/ 	.short	0x0000
        /*0042*/ 	.short	0x0000
        /*0044*/ 	.byte	0x00, 0xf5, 0x21, 0x00


	//----- nvinfo : EIATTR_SPARSE_MMA_MASK
	.align		4
.L_194:
        /*0048*/ 	.byte	0x03, 0x50
        /*004a*/ 	.short	0x0000


	//----- nvinfo : EIATTR_MAXREG_COUNT
	.align		4
        /*004c*/ 	.byte	0x03, 0x1b
        /*004e*/ 	.short	0x00ff


	//----- nvinfo : EIATTR_MERCURY_ISA_VERSION
	.align		4
        /*0050*/ 	.byte	0x03, 0x5f
        /*0052*/ 	.short	0x0101


	//----- nvinfo : EIATTR_INT_WARP_WIDE_INSTR_OFFSETS
	.align		4
        /*0054*/ 	.byte	0x04, 0x31
        /*0056*/ 	.short	(.L_196 - .L_195)


	//   ....[0]....
.L_195:
        /*0058*/ 	.word	0x000004c0


	//   ....[1]....
        /*005c*/ 	.word	0x00000560


	//----- nvinfo : EIATTR_VRC_CTA_INIT_COUNT
	.align		4
.L_196:
        /*0060*/ 	.byte	0x02, 0x4a
	.zero		1
	.zero		1


	//----- nvinfo : EIATTR_EXIT_INSTR_OFFSETS
	.align		4
        /*0064*/ 	.byte	0x04, 0x1c
        /*0066*/ 	.short	(.L_198 - .L_197)


	//   ....[0]....
.L_197:
        /*0068*/ 	.word	0x00000070


	//   ....[1]....
        /*006c*/ 	.word	0x00000150


	//   ....[2]....
        /*0070*/ 	.word	0x000001f0


	//   ....[3]....
        /*0074*/ 	.word	0x00000300


	//   ....[4]....
        /*0078*/ 	.word	0x00000350


	//   ....[5]....
        /*007c*/ 	.word	0x000003f0


	//   ....[6]....
        /*0080*/ 	.word	0x00000490


	//   ....[7]....
        /*0084*/ 	.word	0x000005a0


	//----- nvinfo : EIATTR_CRS_STACK_SIZE
	.align		4
.L_198:
        /*0088*/ 	.byte	0x04, 0x1e
        /*008a*/ 	.short	(.L_200 - .L_199)
.L_199:
        /*008c*/ 	.word	0x00000000


	//----- nvinfo : EIATTR_CBANK_PARAM_SIZE
	.align		4
.L_200:
        /*0090*/ 	.byte	0x03, 0x19
        /*0092*/ 	.short	0x0020


	//----- nvinfo : EIATTR_PARAM_CBANK
	.align		4
        /*0094*/ 	.byte	0x04, 0x0a
        /*0096*/ 	.short	(.L_202 - .L_201)
	.align		4
.L_201:
        /*0098*/ 	.word	index@(.nv.constant0._Z20find_word_boundariesPciPiS0_)
        /*009c*/ 	.short	0x0380
        /*009e*/ 	.short	0x0020


	//----- nvinfo : EIATTR_SW_WAR
	.align		4
.L_202:
        /*00a0*/ 	.byte	0x04, 0x36
        /*00a2*/ 	.short	(.L_204 - .L_203)
.L_203:
        /*00a4*/ 	.word	0x00000008
.L_204:


//--------------------- .nv.callgraph             --------------------------
	.section	.nv.callgraph,"",@"SHT_CUDA_CALLGRAPH"
	.align	4
	.sectionentsize	8
	.align		4
        /*0000*/ 	.word	0x00000000
	.align		4
        /*0004*/ 	.word	0xffffffff
	.align		4
        /*0008*/ 	.word	0x00000000
	.align		4
        /*000c*/ 	.word	0xfffffffe
	.align		4
        /*0010*/ 	.word	0x00000000
	.align		4
        /*0014*/ 	.word	0xfffffffd
	.align		4
        /*0018*/ 	.word	0x00000000
	.align		4
        /*001c*/ 	.word	0xfffffffc


//--------------------- .nv.constant3             --------------------------
	.section	.nv.constant3,"a",@progbits
.nv.constant3:
	.type		d_stopwords,@object
	.size		d_stopwords,(d_delimiter_table - d_stopwords)
d_stopwords:
	.zero		3200
	.type		d_delimiter_table,@object
	.size		d_delimiter_table,(.L_1 - d_delimiter_table)
d_delimiter_table:
	.zero		256
.L_1:


//--------------------- .nv.constant4             --------------------------
	.section	.nv.constant4,"a",@progbits
	.align	8
	.align		8
.nv.constant4:
        /*0000*/ 	.dword	_ZN34_INTERNAL_4878c461_4_k_cu_c6beac884cuda3std3__45__cpo5beginE
	.align		8
        /*0008*/ 	.dword	_ZN34_INTERNAL_4878c461_4_k_cu_c6beac884cuda3std3__45__cpo3endE
	.align		8
        /*0010*/ 	.dword	_ZN34_INTERNAL_4878c461_4_k_cu_c6beac884cuda3std3__45__cpo6cbeginE
	.align		8
        /*0018*/ 	.dword	_ZN34_INTERNAL_4878c461_4_k_cu_c6beac884cuda3std3__45__cpo4cendE
	.align		8
        /*0020*/ 	.dword	_ZN34_INTERNAL_4878c461_4_k_cu_c6beac884cuda3std3__45__cpo6rbeginE
	.align		8
        /*0028*/ 	.dword	_ZN34_INTERNAL_4878c461_4_k_cu_c6beac884cuda3std3__45__cpo4rendE
	.align		8
        /*0030*/ 	.dword	_ZN34_INTERNAL_4878c461_4_k_cu_c6beac884cuda3std3__45__cpo7crbeginE
	.align		8
        /*0038*/ 	.dword	_ZN34_INTERNAL_4878c461_4_k_cu_c6beac884cuda3std3__45__cpo5crendE
	.align		8
        /*0040*/ 	.dword	_ZN34_INTERNAL_4878c461_4_k_cu_c6beac884cuda3std3__436_GLOBAL__N__4878c461_4_k_cu_c6beac886ignoreE
	.align		8
        /*0048*/ 	.dword	_ZN34_INTERNAL_4878c461_4_k_cu_c6beac884cuda3std3__419piecewise_constructE
	.align		8
        /*0050*/ 	.dword	_ZN34_INTERNAL_4878c461_4_k_cu_c6beac884cuda3std3__48in_placeE
	.align		8
        /*0058*/ 	.dword	_ZN34_INTERNAL_4878c461_4_k_cu_c6beac884cuda3std3__420unreachable_sentinelE
	.align		8
        /*0060*/ 	.dword	_ZN34_INTERNAL_4878c461_4_k_cu_c6beac884cuda3std3__47nulloptE
	.align		8
        /*0068*/ 	.dword	_ZN34_INTERNAL_4878c461_4_k_cu_c6beac884cuda3std3__48unexpectE
	.align		8
        /*0070*/ 	.dword	_ZN34_INTERNAL_4878c461_4_k_cu_c6beac884cuda3std6ranges3__45__cpo4swapE
	.align		8
        /*0078*/ 	.dword	_ZN34_INTERNAL_4878c461_4_k_cu_c6beac884cuda3std6ranges3__45__cpo9iter_moveE
	.align		8
        /*0080*/ 	.dword	_ZN34_INTERNAL_4878c461_4_k_cu_c6beac884cuda3std6ranges3__45__cpo5beginE
	.align		8
        /*0088*/ 	.dword	_ZN34_INTERNAL_4878c461_4_k_cu_c6beac884cuda3std6ranges3__45__cpo3endE
	.align		8
        /*0090*/ 	.dword	_ZN34_INTERNAL_4878c461_4_k_cu_c6beac884cuda3std6ranges3__45__cpo6cbeginE
	.align		8
        /*0098*/ 	.dword	_ZN34_INTERNAL_4878c461_4_k_cu_c6beac884cuda3std6ranges3__45__cpo4cendE
	.align		8
        /*00a0*/ 	.dword	_ZN34_INTERNAL_4878c461_4_k_cu_c6beac884cuda3std6ranges3__45__cpo7advanceE
	.align		8
        /*00a8*/ 	.dword	_ZN34_INTERNAL_4878c461_4_k_cu_c6beac884cuda3std6ranges3__45__cpo9iter_swapE
	.align		8
        /*00b0*/ 	.dword	_ZN34_INTERNAL_4878c461_4_k_cu_c6beac884cuda3std6ranges3__45__cpo4nextE
	.align		8
        /*00b8*/ 	.dword	_ZN34_INTERNAL_4878c461_4_k_cu_c6beac884cuda3std6ranges3__45__cpo4prevE
	.align		8
        /*00c0*/ 	.dword	_ZN34_INTERNAL_4878c461_4_k_cu_c6beac884cuda3std6ranges3__45__cpo4dataE
	.align		8
        /*00c8*/ 	.dword	_ZN34_INTERNAL_4878c461_4_k_cu_c6beac884cuda3std6ranges3__45__cpo5cdataE
	.align		8
        /*00d0*/ 	.dword	_ZN34_INTERNAL_4878c461_4_k_cu_c6beac884cuda3std6ranges3__45__cpo4sizeE
	.align		8
        /*00d8*/ 	.dword	_ZN34_INTERNAL_4878c461_4_k_cu_c6beac884cuda3std6ranges3__45__cpo5ssizeE
	.align		8
        /*00e0*/ 	.dword	_ZN34_INTERNAL_4878c461_4_k_cu_c6beac884cuda3std6ranges3__45__cpo8distanceE
	.align		8
        /*00e8*/ 	.dword	_ZN34_INTERNAL_4878c461_4_k_cu_c6beac886thrust24THRUST_300001_SM_1000_NS8cuda_cub3parE
	.align		8
        /*00f0*/ 	.dword	_ZN34_INTERNAL_4878c461_4_k_cu_c6beac886thrust24THRUST_300001_SM_1000_NS8cuda_cub10par_nosyncE
	.align		8
        /*00f8*/ 	.dword	_ZN34_INTERNAL_4878c461_4_k_cu_c6beac886thrust24THRUST_300001_SM_1000_NS6system6detail10sequential3seqE
	.align		8
        /*0100*/ 	.dword	_ZN34_INTERNAL_4878c461_4_k_cu_c6beac886thrust24THRUST_300001_SM_1000_NS6system3cpp3parE
	.align		8
        /*0108*/ 	.dword	_ZN34_INTERNAL_4878c461_4_k_cu_c6beac886thrust24THRUST_300001_SM_1000_NS12placeholders2_1E
	.align		8
        /*0110*/ 	.dword	_ZN34_INTERNAL_4878c461_4_k_cu_c6beac886thrust24THRUST_300001_SM_1000_NS12placeholders2_2E
	.align		8
        /*0118*/ 	.dword	_ZN34_INTERNAL_4878c461_4_k_cu_c6beac886thrust24THRUST_300001_SM_1000_NS12placeholders2_3E
	.align		8
        /*0120*/ 	.dword	_ZN34_INTERNAL_4878c461_4_k_cu_c6beac886thrust24THRUST_300001_SM_1000_NS12placeholders2_4E
	.align		8
        /*0128*/ 	.dword	_ZN34_INTERNAL_4878c461_4_k_cu_c6beac886thrust24THRUST_300001_SM_1000_NS12placeholders2_5E
	.align		8
        /*0130*/ 	.dword	_ZN34_INTERNAL_4878c461_4_k_cu_c6beac886thrust24THRUST_300001_SM_1000_NS12placeholders2_6E
	.align		8
        /*0138*/ 	.dword	_ZN34_INTERNAL_4878c461_4_k_cu_c6beac886thrust24THRUST_300001_SM_1000_NS12placeholders2_7E
	.align		8
        /*0140*/ 	.dword	_ZN34_INTERNAL_4878c461_4_k_cu_c6beac886thrust24THRUST_300001_SM_1000_NS12placeholders2_8E
	.align		8
        /*0148*/ 	.dword	_ZN34_INTERNAL_4878c461_4_k_cu_c6beac886thrust24THRUST_300001_SM_1000_NS12placeholders2_9E
	.align		8
        /*0150*/ 	.dword	_ZN34_INTERNAL_4878c461_4_k_cu_c6beac886thrust24THRUST_300001_SM_1000_NS12placeholders3_10E
	.align		8
        /*0158*/ 	.dword	_ZN34_INTERNAL_4878c461_4_k_cu_c6beac886thrust24THRUST_300001_SM_1000_NS3seqE
	.align		8
        /*0160*/ 	.dword	_ZN34_INTERNAL_4878c461_4_k_cu_c6beac886thrust24THRUST_300001_SM_1000_NS6deviceE


//--------------------- .text._ZN3cub18CUB_300001_SM_10006detail11EmptyKernelIvEEvv --------------------------
	.section	.text._ZN3cub18CUB_300001_SM_10006detail11EmptyKernelIvEEvv,"ax",@progbits
	.align	128
        .global         _ZN3cub18CUB_300001_SM_10006detail11EmptyKernelIvEEvv
        .type           _ZN3cub18CUB_300001_SM_10006detail11EmptyKernelIvEEvv,@function
        .size           _ZN3cub18CUB_300001_SM_10006detail11EmptyKernelIvEEvv,(.L_x_82 - _ZN3cub18CUB_300001_SM_10006detail11EmptyKernelIvEEvv)
        .other          _ZN3cub18CUB_300001_SM_10006detail11EmptyKernelIvEEvv,@"STO_CUDA_ENTRY STV_DEFAULT"
_ZN3cub18CUB_300001_SM_10006detail11EmptyKernelIvEEvv:
.text._ZN3cub18CUB_300001_SM_10006detail11EmptyKernelIvEEvv:
[----:B------:R-:W-:Y:S01]  /*0000*/  LDC R1, c[0x0][0x37c] ;  /* 0x0000df00ff017b82 */ /* 0x000fe20000000800 */
[----:B------:R-:W-:Y:S05]  /*0010*/  EXIT ;  /* 0x000000000000794d */ /* 0x000fea0003800000 */
.L_x_0:
[----:B------:R-:W-:-:S00]  /*0020*/  BRA `(.L_x_0) ;  /* 0xfffffffc00fc7947 */ /* 0x000fc0000383ffff */
[----:B------:R-:W-:-:S00]  /*0030*/  NOP ;  /* 0x0000000000007918 */ /* 0x000fc00000000000 */
        /* <DEDUP_REMOVED lines=12> */
.L_x_82:


//--------------------- .text._Z13reduce_kernelPA32_cPiS1_S1_P9WordCountS1_ --------------------------
	.section	.text._Z13reduce_kernelPA32_cPiS1_S1_P9WordCountS1_,"ax",@progbits
	.align	128
        .global         _Z13reduce_kernelPA32_cPiS1_S1_P9WordCountS1_
        .type           _Z13reduce_kernelPA32_cPiS1_S1_P9WordCountS1_,@function
        .size           _Z13reduce_kernelPA32_cPiS1_S1_P9WordCountS1_,(.L_x_83 - _Z13reduce_kernelPA32_cPiS1_S1_P9WordCountS1_)
        .other          _Z13reduce_kernelPA32_cPiS1_S1_P9WordCountS1_,@"STO_CUDA_ENTRY STV_DEFAULT"
_Z13reduce_kernelPA32_cPiS1_S1_P9WordCountS1_:
.text._Z13reduce_kernelPA32_cPiS1_S1_P9WordCountS1_:
[----:B------:R-:W-:Y:S01]  /*0000*/  LDC R1, c[0x0][0x37c] ;  /* 0x0000df00ff017b82 */ /* 0x000fe20000000800 */
[----:B------:R-:W0:Y:S07]  /*0010*/  S2R R3, SR_TID.X ;  /* 0x0000000000037919 */ /* 0x000e2e0000002100 */
[----:B------:R-:W0:Y:S08]  /*0020*/  S2UR UR4, SR_CTAID.X ;  /* 0x00000000000479c3 */ /* 0x000e300000002500 */
[----:B------:R-:W0:Y:S02]  /*0030*/  LDC R6, c[0x0][0x360] ;  /* 0x0000d800ff067b82 */ /* 0x000e240000000800 */
[----:B0-----:R-:W-:-:S05]  /*0040*/  IMAD R6, R6, UR4, R3 ;  /* 0x0000000406067c24 */ /* 0x001fca000f8e0203 */
[----:B------:R-:W-:-:S13]  /*0050*/  ISETP.GT.AND P0, PT, R6, 0x7fff, PT ;  /* 0x00007fff0600780c */ /* 0x000fda0003f04270 */
[----:B------:R-:W-:Y:S05]  /*0060*/  @P0 EXIT ;  /* 0x000000000000094d */ /* 0x000fea0003800000 */
[----:B------:R-:W0:Y:S01]  /*0070*/  LDC.64 R4, c[0x0][0x390] ;  /* 0x0000e400ff047b82 */ /* 0x000e220000000a00 */
[----:B------:R-:W1:Y:S01]  /*0080*/  LDCU.64 UR4, c[0x0][0x358] ;  /* 0x00006b00ff0477ac */ /* 0x000e620008000a00 */
[----:B0-----:R-:W-:-:S05]  /*0090*/  IMAD.WIDE R4, R6, 0x4, R4 ;  /* 0x0000000406047825 */ /* 0x001fca00078e0204 */
[----:B-1----:R-:W2:Y:S02]  /*00a0*/  LDG.E R0, desc[UR4][R4.64] ;  /* 0x0000000404007981 */ /* 0x002ea4000c1e1900 */
[----:B--2---:R-:W-:-:S13]  /*00b0*/  ISETP.GE.AND P0, PT, R0, 0x1, PT ;  /* 0x000000010000780c */ /* 0x004fda0003f06270 */
[----:B------:R-:W-:Y:S05]  /*00c0*/  @!P0 EXIT ;  /* 0x000000000000894d */ /* 0x000fea0003800000 */
[----:B------:R-:W0:Y:S01]  /*00d0*/  S2R R3, SR_LANEID ;  /* 0x0000000000037919 */ /* 0x000e220000000000 */
[----:B------:R-:W-:Y:S01]  /*00e0*/  VOTEU.ANY UR6, UPT, PT ;  /* 0x0000000000067886 */ /* 0x000fe200038e0100 */
[----:B------:R-:W1:Y:S01]  /*00f0*/  LDC.64 R8, c[0x0][0x3a8] ;  /* 0x0000ea00ff087b82 */ /* 0x000e620000000a00 */
[----:B------:R-:W0:Y:S01]  /*0100*/  FLO.U32 R0, UR6 ;  /* 0x0000000600007d00 */ /* 0x000e2200080e0000 */
[----:B------:R-:W2:Y:S06]  /*0110*/  S2R R12, SR_LTMASK ;  /* 0x00000000000c7919 */ /* 0x000eac0000003900 */
[----:B------:R-:W3:Y:S01]  /*0120*/  LDC.64 R10, c[0x0][0x380] ;  /* 0x0000e000ff0a7b82 */ /* 0x000ee20000000a00 */
[----:B------:R-:W1:Y:S01]  /*0130*/  POPC R13, UR6 ;  /* 0x00000006000d7d09 */ /* 0x000e620008000000 */
[----:B0-----:R-:W-:-:S06]  /*0140*/  ISETP.EQ.U32.AND P0, PT, R0, R3, PT ;  /* 0x000000030000720c */ /* 0x001fcc0003f02070 */
[----:B------:R-:W0:Y:S07]  /*0150*/  LDC.64 R2, c[0x0][0x3a0] ;  /* 0x0000e800ff027b82 */ /* 0x000e2e0000000a00 */
[----:B-1----:R-:W4:Y:S01]  /*0160*/  @P0 ATOMG.E.ADD.STRONG.GPU PT, R9, desc[UR4][R8.64], R13 ;  /* 0x8000000d080909a8 */ /* 0x002f2200081ef104 */
[----:B--2---:R-:W-:Y:S01]  /*0170*/  LOP3.LUT R12, R12, UR6, RZ, 0xc0, !PT ;  /* 0x000000060c0c7c12 */ /* 0x004fe2000f8ec0ff */
[----:B------:R-:W-:Y:S01]  /*0180*/  BSSY.RECONVERGENT B0, `(.L_x_1) ;  /* 0x0000011000007945 */ /* 0x000fe20003800200 */
[----:B------:R-:W-:-:S02]  /*0190*/  IMAD.MOV.U32 R15, RZ, RZ, RZ ;  /* 0x000000ffff0f7224 */ /* 0x000fc400078e00ff */
[----:B---3--:R-:W-:Y:S02]  /*01a0*/  IMAD.WIDE R10, R6, 0x20, R10 ;  /* 0x00000020060a7825 */ /* 0x008fe400078e020a */
[----:B------:R-:W1:Y:S01]  /*01b0*/  POPC R12, R12 ;  /* 0x0000000c000c7309 */ /* 0x000e620000000000 */
[----:B----4-:R-:W1:Y:S02]  /*01c0*/  SHFL.IDX PT, R7, R9, R0, 0x1f ;  /* 0x00001f0009077589 */ /* 0x010e6400000e0000 */
[----:B-1----:R-:W-:-:S04]  /*01d0*/  IMAD.IADD R7, R7, 0x1, R12 ;  /* 0x0000000107077824 */ /* 0x002fc800078e020c */
[----:B0-----:R-:W-:-:S07]  /*01e0*/  IMAD.WIDE R2, R7, 0x24, R2 ;  /* 0x0000002407027825 */ /* 0x001fce00078e0202 */
.L_x_2:
[----:B------:R-:W-:-:S05]  /*01f0*/  IADD3 R8, P0, PT, R10, R15, RZ ;  /* 0x0000000f0a087210 */ /* 0x000fca0007f1e0ff */
[----:B------:R-:W-:-:S06]  /*0200*/  IMAD.X R9, RZ, RZ, R11, P0 ;  /* 0x000000ffff097224 */ /* 0x000fcc00000e060b */
[----:B------:R-:W2:Y:S01]  /*0210*/  LDG.E.U8 R9, desc[UR4][R8.64] ;  /* 0x0000000408097981 */ /* 0x000ea2000c1e1100 */
[----:B------:R-:W-:-:S05]  /*0220*/  IADD3 R12, P0, PT, R2, R15, RZ ;  /* 0x0000000f020c7210 */ /* 0x000fca0007f1e0ff */
[----:B------:R-:W-:Y:S01]  /*0230*/  IMAD.X R13, RZ, RZ, R3, P0 ;  /* 0x000000ffff0d7224 */ /* 0x000fe200000e0603 */
[C---:B------:R-:W-:Y:S01]  /*0240*/  ISETP.GE.U32.AND P0, PT, R15.reuse, 0x1f, PT ;  /* 0x0000001f0f00780c */ /* 0x040fe20003f06070 */
[----:B------:R-:W-:-:S03]  /*0250*/  VIADD R15, R15, 0x1 ;  /* 0x000000010f0f7836 */ /* 0x000fc60000000000 */
[----:B--2---:R0:W-:Y:S01]  /*0260*/  STG.E.U8 desc[UR4][R12.64], R9 ;  /* 0x000000090c007986 */ /* 0x0041e2000c101104 */
[----:B------:R-:W-:-:S13]  /*0270*/  ISETP.NE.AND P1, PT, R9, RZ, PT ;  /* 0x000000ff0900720c */ /* 0x000fda0003f25270 */
[----:B0-----:R-:W-:Y:S05]  /*0280*/  @!P0 BRA P1, `(.L_x_2) ;  /* 0xfffffffc00d88947 */ /* 0x001fea000083ffff */
[----:B------:R-:W-:Y:S05]  /*0290*/  BSYNC.RECONVERGENT B0 ;  /* 0x0000000000007941 */ /* 0x000fea0003800200 */
.L_x_1:
[----:B------:R-:W2:Y:S01]  /*02a0*/  LDG.E R0, desc[UR4][R4.64] ;  /* 0x0000000404007981 */ /* 0x000ea2000c1e1900 */
[----:B------:R-:W0:Y:S01]  /*02b0*/  LDC.64 R10, c[0x0][0x388] ;  /* 0x0000e200ff0a7b82 */ /* 0x000e220000000a00 */
[----:B------:R-:W-:Y:S01]  /*02c0*/  BSSY.RECONVERGENT B0, `(.L_x_3) ;  /* 0x0000065000007945 */ /* 0x000fe20003800200 */
[----:B------:R-:W-:Y:S02]  /*02d0*/  IMAD.MOV.U32 R9, RZ, RZ, RZ ;  /* 0x000000ffff097224 */ /* 0x000fe400078e00ff */
[----:B0-----:R-:W-:Y:S01]  /*02e0*/  IMAD.WIDE R6, R6, 0x4, R10 ;  /* 0x0000000406067825 */ /* 0x001fe200078e020a */
[----:B--2---:R-:W-:-:S13]  /*02f0*/  ISETP.GE.AND P0, PT, R0, 0x1, PT ;  /* 0x000000010000780c */ /* 0x004fda0003f06270 */
[----:B------:R-:W-:Y:S05]  /*0300*/  @!P0 BRA `(.L_x_4) ;  /* 0x0000000400808947 */ /* 0x000fea0003800000 */
[----:B------:R0:W5:Y:S01]  /*0310*/  LDG.E R8, desc[UR4][R6.64] ;  /* 0x0000000406087981 */ /* 0x000162000c1e1900 */
[C---:B------:R-:W-:Y:S01]  /*0320*/  ISETP.GE.U32.AND P1, PT, R0.reuse, 0x10, PT ;  /* 0x000000100000780c */ /* 0x040fe20003f26070 */
[----:B------:R-:W-:Y:S01]  /*0330*/  BSSY.RECONVERGENT B1, `(.L_x_5) ;  /* 0x000002a000017945 */ /* 0x000fe20003800200 */
[----:B------:R-:W-:Y:S01]  /*0340*/  LOP3.LUT R12, R0, 0xf, RZ, 0xc0, !PT ;  /* 0x0000000f000c7812 */ /* 0x000fe200078ec0ff */
[----:B------:R-:W-:Y:S02]  /*0350*/  IMAD.MOV.U32 R11, RZ, RZ, RZ ;  /* 0x000000ffff0b7224 */ /* 0x000fe400078e00ff */
[----:B------:R-:W-:Y:S01]  /*0360*/  IMAD.MOV.U32 R9, RZ, RZ, RZ ;  /* 0x000000ffff097224 */ /* 0x000fe200078e00ff */
[----:B------:R-:W-:-:S07]  /*0370*/  ISETP.NE.AND P0, PT, R12, RZ, PT ;  /* 0x000000ff0c00720c */ /* 0x000fce0003f05270 */
[----:B0-----:R-:W-:Y:S06]  /*0380*/  @!P1 BRA `(.L_x_6) ;  /* 0x0000000000909947 */ /* 0x001fec0003800000 */
[----:B------:R-:W0:Y:S01]  /*0390*/  LDC.64 R4, c[0x0][0x398] ;  /* 0x0000e600ff047b82 */ /* 0x000e220000000a00 */
[----:B------:R-:W-:Y:S01]  /*03a0*/  LOP3.LUT R11, R0, 0x7ffffff0, RZ, 0xc0, !PT ;  /* 0x7ffffff0000b7812 */ /* 0x000fe200078ec0ff */
[----:B------:R-:W-:Y:S02]  /*03b0*/  IMAD.MOV.U32 R9, RZ, RZ, RZ ;  /* 0x000000ffff097224 */ /* 0x000fe400078e00ff */
[----:B-----5:R-:W-:Y:S02]  /*03c0*/  IMAD.MOV.U32 R13, RZ, RZ, R8 ;  /* 0x000000ffff0d7224 */ /* 0x020fe400078e0008 */
[----:B------:R-:W-:Y:S01]  /*03d0*/  IMAD.MOV R10, RZ, RZ, -R11 ;  /* 0x000000ffff0a7224 */ /* 0x000fe200078e0a0b */
[----:B0-----:R-:W-:-:S05]  /*03e0*/  IADD3 R4, P1, PT, R4, 0x20, RZ ;  /* 0x0000002004047810 */ /* 0x001fca0007f3e0ff */
[----:B------:R-:W-:-:S08]  /*03f0*/  IMAD.X R5, RZ, RZ, R5, P1 ;  /* 0x000000ffff057224 */ /* 0x000fd000008e0605 */
.L_x_7:
[----:B------:R-:W-:-:S05]  /*0400*/  IMAD.WIDE R6, R13, 0x4, R4 ;  /* 0x000000040d067825 */ /* 0x000fca00078e0204 */
[----:B------:R-:W2:Y:S04]  /*0410*/  LDG.E R24, desc[UR4][R6.64+-0x20] ;  /* 0xffffe00406187981 */ /* 0x000ea8000c1e1900 */
[----:B------:R-:W2:Y:S04]  /*0420*/  LDG.E R25, desc[UR4][R6.64+-0x1c] ;  /* 0xffffe40406197981 */ /* 0x000ea8000c1e1900 */
[----:B------:R-:W3:Y:S04]  /*0430*/  LDG.E R14, desc[UR4][R6.64+-0x18] ;  /* 0xffffe804060e7981 */ /* 0x000ee8000c1e1900 */
[----:B------:R-:W3:Y:S04]  /*0440*/  LDG.E R15, desc[UR4][R6.64+-0x14] ;  /* 0xffffec04060f7981 */ /* 0x000ee8000c1e1900 */
[----:B------:R-:W4:Y:S04]  /*0450*/  LDG.E R23, desc[UR4][R6.64+-0x10] ;  /* 0xfffff00406177981 */ /* 0x000f28000c1e1900 */
[----:B------:R-:W4:Y:S04]  /*0460*/  LDG.E R22, desc[UR4][R6.64+-0xc] ;  /* 0xfffff40406167981 */ /* 0x000f28000c1e1900 */
[----:B------:R-:W5:Y:S04]  /*0470*/  LDG.E R21, desc[UR4][R6.64+-0x8] ;  /* 0xfffff80406157981 */ /* 0x000f68000c1e1900 */
[----:B------:R-:W5:Y:S04]  /*0480*/  LDG.E R20, desc[UR4][R6.64+-0x4] ;  /* 0xfffffc0406147981 */ /* 0x000f68000c1e1900 */
[----:B------:R-:W5:Y:S04]  /*0490*/  LDG.E R19, desc[UR4][R6.64] ;  /* 0x0000000406137981 */ /* 0x000f68000c1e1900 */
[----:B------:R-:W5:Y:S04]  /*04a0*/  LDG.E R18, desc[UR4][R6.64+0x4] ;  /* 0x0000040406127981 */ /* 0x000f68000c1e1900 */
[----:B------:R-:W5:Y:S04]  /*04b0*/  LDG.E R17, desc[UR4][R6.64+0x8] ;  /* 0x0000080406117981 */ /* 0x000f68000c1e1900 */
[----:B------:R-:W5:Y:S04]  /*04c0*/  LDG.E R16, desc[UR4][R6.64+0xc] ;  /* 0x00000c0406107981 */ /* 0x000f68000c1e1900 */
[----:B------:R-:W5:Y:S01]  /*04d0*/  LDG.E R26, desc[UR4][R6.64+0x1c] ;  /* 0x00001c04061a7981 */ /* 0x000f62000c1e1900 */
[----:B--2---:R-:W-:-:S03]  /*04e0*/  IADD3 R27, PT, PT, R25, R24, R9 ;  /* 0x00000018191b7210 */ /* 0x004fc60007ffe009 */
[----:B------:R-:W2:Y:S04]  /*04f0*/  LDG.E R25, desc[UR4][R6.64+0x10] ;  /* 0x0000100406197981 */ /* 0x000ea8000c1e1900 */
[----:B------:R-:W2:Y:S04]  /*0500*/  LDG.E R24, desc[UR4][R6.64+0x14] ;  /* 0x0000140406187981 */ /* 0x000ea8000c1e1900 */
[----:B------:R-:W2:Y:S01]  /*0510*/  LDG.E R9, desc[UR4][R6.64+0x18] ;  /* 0x0000180406097981 */ /* 0x000ea2000c1e1900 */
[----:B---3--:R-:W-:Y:S01]  /*0520*/  IADD3 R14, PT, PT, R15, R14, R27 ;  /* 0x0000000e0f0e7210 */ /* 0x008fe20007ffe01b */
[----:B------:R-:W-:-:S03]  /*0530*/  VIADD R10, R10, 0x10 ;  /* 0x000000100a0a7836 */ /* 0x000fc60000000000 */
[----:B----4-:R-:W-:Y:S02]  /*0540*/  IADD3 R14, PT, PT, R22, R23, R14 ;  /* 0x00000017160e7210 */ /* 0x010fe40007ffe00e */
[----:B------:R-:W-:Y:S02]  /*0550*/  ISETP.NE.AND P1, PT, R10, RZ, PT ;  /* 0x000000ff0a00720c */ /* 0x000fe40003f25270 */
[----:B-----5:R-:W-:-:S04]  /*0560*/  IADD3 R14, PT, PT, R20, R21, R14 ;  /* 0x00000015140e7210 */ /* 0x020fc80007ffe00e */
[----:B------:R-:W-:-:S04]  /*0570*/  IADD3 R14, PT, PT, R18, R19, R14 ;  /* 0x00000013120e7210 */ /* 0x000fc80007ffe00e */
[----:B------:R-:W-:Y:S01]  /*0580*/  IADD3 R14, PT, PT, R16, R17, R14 ;  /* 0x00000011100e7210 */ /* 0x000fe20007ffe00e */
[----:B------:R-:W-:-:S03]  /*0590*/  VIADD R13, R13, 0x10 ;  /* 0x000000100d0d7836 */ /* 0x000fc60000000000 */
[----:B--2---:R-:W-:-:S04]  /*05a0*/  IADD3 R14, PT, PT, R24, R25, R14 ;  /* 0x00000019180e7210 */ /* 0x004fc80007ffe00e */
[----:B------:R-:W-:Y:S01]  /*05b0*/  IADD3 R9, PT, PT, R26, R9, R14 ;  /* 0x000000091a097210 */ /* 0x000fe20007ffe00e */
[----:B------:R-:W-:Y:S06]  /*05c0*/  @P1 BRA `(.L_x_7) ;  /* 0xfffffffc008c1947 */ /* 0x000fec000383ffff */
.L_x_6:
[----:B------:R-:W-:Y:S05]  /*05d0*/  BSYNC.RECONVERGENT B1 ;  /* 0x0000000000017941 */ /* 0x000fea0003800200 */
.L_x_5:
[----:B------:R-:W-:Y:S05]  /*05e0*/  @!P0 BRA `(.L_x_4) ;  /* 0x0000000000c88947 */ /* 0x000fea0003800000 */
[----:B------:R-:W-:Y:S01]  /*05f0*/  ISETP.GE.U32.AND P0, PT, R12, 0x8, PT ;  /* 0x000000080c00780c */ /* 0x000fe20003f06070 */
[----:B------:R-:W-:Y:S01]  /*0600*/  BSSY.RECONVERGENT B1, `(.L_x_8) ;  /* 0x0000014000017945 */ /* 0x000fe20003800200 */
[----:B------:R-:W-:-:S04]  /*0610*/  LOP3.LUT R16, R0, 0x7, RZ, 0xc0, !PT ;  /* 0x0000000700107812 */ /* 0x000fc800078ec0ff */
[----:B------:R-:W-:-:S07]  /*0620*/  ISETP.NE.AND P1, PT, R16, RZ, PT ;  /* 0x000000ff1000720c */ /* 0x000fce0003f25270 */
[----:B------:R-:W-:Y:S06]  /*0630*/  @!P0 BRA `(.L_x_9) ;  /* 0x0000000000408947 */ /* 0x000fec0003800000 */
[----:B------:R-:W0:Y:S01]  /*0640*/  LDC.64 R4, c[0x0][0x398] ;  /* 0x0000e600ff047b82 */ /* 0x000e220000000a00 */
[----:B-----5:R-:W-:-:S04]  /*0650*/  IMAD.IADD R7, R8, 0x1, R11 ;  /* 0x0000000108077824 */ /* 0x020fc800078e020b */
[----:B0-----:R-:W-:-:S05]  /*0660*/  IMAD.WIDE R4, R7, 0x4, R4 ;  /* 0x0000000407047825 */ /* 0x001fca00078e0204 */
[----:B------:R-:W2:Y:S04]  /*0670*/  LDG.E R6, desc[UR4][R4.64] ;  /* 0x0000000404067981 */ /* 0x000ea8000c1e1900 */
[----:B------:R-:W2:Y:S04]  /*0680*/  LDG.E R7, desc[UR4][R4.64+0x4] ;  /* 0x0000040404077981 */ /* 0x000ea8000c1e1900 */
[----:B------:R-:W3:Y:S04]  /*0690*/  LDG.E R13, desc[UR4][R4.64+0x8] ;  /* 0x00000804040d7981 */ /* 0x000ee8000c1e1900 */
[----:B------:R-:W3:Y:S04]  /*06a0*/  LDG.E R10, desc[UR4][R4.64+0xc] ;  /* 0x00000c04040a7981 */ /* 0x000ee8000c1e1900 */
[----:B------:R-:W4:Y:S04]  /*06b0*/  LDG.E R15, desc[UR4][R4.64+0x10] ;  /* 0x00001004040f7981 */ /* 0x000f28000c1e1900 */
[----:B------:R-:W4:Y:S04]  /*06c0*/  LDG.E R12, desc[UR4][R4.64+0x14] ;  /* 0x00001404040c7981 */ /* 0x000f28000c1e1900 */
[----:B------:R-:W4:Y:S04]  /*06d0*/  LDG.E R17, desc[UR4][R4.64+0x18] ;  /* 0x0000180404117981 */ /* 0x000f28000c1e1900 */
[----:B------:R-:W4:Y:S01]  /*06e0*/  LDG.E R14, desc[UR4][R4.64+0x1c] ;  /* 0x00001c04040e7981 */ /* 0x000f22000c1e1900 */
[----:B------:R-:W-:Y:S01]  /*06f0*/  VIADD R11, R11, 0x8 ;  /* 0x000000080b0b7836 */ /* 0x000fe20000000000 */
[----:B--2---:R-:W-:-:S04]  /*0700*/  IADD3 R6, PT, PT, R7, R6, R9 ;  /* 0x0000000607067210 */ /* 0x004fc80007ffe009 */
[----:B---3--:R-:W-:-:S04]  /*0710*/  IADD3 R6, PT, PT, R10, R13, R6 ;  /* 0x0000000d0a067210 */ /* 0x008fc80007ffe006 */
[----:B----4-:R-:W-:-:S04]  /*0720*/  IADD3 R6, PT, PT, R12, R15, R6 ;  /* 0x0000000f0c067210 */ /* 0x010fc80007ffe006 */
[----:B------:R-:W-:-:S07]  /*0730*/  IADD3 R9, PT, PT, R14, R17, R6 ;  /* 0x000000110e097210 */ /* 0x000fce0007ffe006 */
.L_x_9:
[----:B------:R-:W-:Y:S05]  /*0740*/  BSYNC.RECONVERGENT B1 ;  /* 0x0000000000017941 */ /* 0x000fea0003800200 */
.L_x_8:
        /* <DEDUP_REMOVED lines=12> */
[----:B------:R-:W3:Y:S01]  /*0810*/  LDG.E R10, desc[UR4][R4.64+0xc] ;  /* 0x00000c04040a7981 */ /* 0x000ee2000c1e1900 */
[----:B------:R-:W-:Y:S01]  /*0820*/  VIADD R11, R11, 0x4 ;  /* 0x000000040b0b7836 */ /* 0x000fe20000000000 */
[----:B--2---:R-:W-:-:S04]  /*0830*/  IADD3 R6, PT, PT, R7, R6, R9 ;  /* 0x0000000607067210 */ /* 0x004fc80007ffe009 */
[----:B---3--:R-:W-:-:S07]  /*0840*/  IADD3 R9, PT, PT, R10, R13, R6 ;  /* 0x0000000d0a097210 */ /* 0x008fce0007ffe006 */
.L_x_11:
[----:B------:R-:W-:Y:S05]  /*0850*/  BSYNC.RECONVERGENT B1 ;  /* 0x0000000000017941 */ /* 0x000fea0003800200 */
.L_x_10:
[----:B------:R-:W-:Y:S05]  /*0860*/  @!P1 BRA `(.L_x_4) ;  /* 0x0000000000289947 */ /* 0x000fea0003800000 */
[----:B------:R-:W0:Y:S01]  /*0870*/  LDC.64 R6, c[0x0][0x398] ;  /* 0x0000e600ff067b82 */ /* 0x000e220000000a00 */
[----:B-----5:R-:W-:Y:S02]  /*0880*/  IMAD.IADD R11, R8, 0x1, R11 ;  /* 0x00000001080b7824 */ /* 0x020fe400078e020b */
[----:B------:R-:W-:-:S07]  /*0890*/  IMAD.MOV R0, RZ, RZ, -R0 ;  /* 0x000000ffff007224 */ /* 0x000fce00078e0a00 */
.L_x_12:
[----:B0-----:R-:W-:-:S06]  /*08a0*/  IMAD.WIDE R4, R11, 0x4, R6 ;  /* 0x000000040b047825 */ /* 0x001fcc00078e0206 */
[----:B------:R-:W2:Y:S01]  /*08b0*/  LDG.E R4, desc[UR4][R4.64] ;  /* 0x0000000404047981 */ /* 0x000ea2000c1e1900 */
[----:B------:R-:W-:Y:S02]  /*08c0*/  VIADD R0, R0, 0x1 ;  /* 0x0000000100007836 */ /* 0x000fe40000000000 */
[----:B------:R-:W-:-:S03]  /*08d0*/  VIADD R11, R11, 0x1 ;  /* 0x000000010b0b7836 */ /* 0x000fc60000000000 */
[----:B------:R-:W-:Y:S01]  /*08e0*/  ISETP.NE.AND P0, PT, R0, RZ, PT ;  /* 0x000000ff0000720c */ /* 0x000fe20003f05270 */
[----:B--2---:R-:W-:-:S12]  /*08f0*/  IMAD.IADD R9, R4, 0x1, R9 ;  /* 0x0000000104097824 */ /* 0x004fd800078e0209 */
[----:B------:R-:W-:Y:S05]  /*0900*/  @P0 BRA `(.L_x_12) ;  /* 0xfffffffc00e40947 */ /* 0x000fea000383ffff */
.L_x_4:
[----:B------:R-:W-:Y:S05]  /*0910*/  BSYNC.RECONVERGENT B0 ;  /* 0x0000000000007941 */ /* 0x000fea0003800200 */
.L_x_3:
[----:B------:R-:W-:Y:S01]  /*0920*/  STG.E desc[UR4][R2.64+0x20], R9 ;  /* 0x0000200902007986 */ /* 0x000fe2000c101904 */
[----:B------:R-:W-:Y:S05]  /*0930*/  EXIT ;  /* 0x000000000000794d */ /* 0x000fea0003800000 */
.L_x_13:
        /* <DEDUP_REMOVED lines=12> */
.L_x_83:


//--------------------- .text._Z26shuffle_build_lists_kernelP9WordCountiPiS1_S1_S1_ --------------------------
	.section	.text._Z26shuffle_build_lists_kernelP9WordCountiPiS1_S1_S1_,"ax",@progbits
	.align	128
        .global         _Z26shuffle_build_lists_kernelP9WordCountiPiS1_S1_S1_
        .type           _Z26shuffle_build_lists_kernelP9WordCountiPiS1_S1_S1_,@function
        .size           _Z26shuffle_build_lists_kernelP9WordCountiPiS1_S1_S1_,(.L_x_84 - _Z26shuffle_build_lists_kernelP9WordCountiPiS1_S1_S1_)
        .other          _Z26shuffle_build_lists_kernelP9WordCountiPiS1_S1_S1_,@"STO_CUDA_ENTRY STV_DEFAULT"
_Z26shuffle_build_lists_kernelP9WordCountiPiS1_S1_S1_:
.text._Z26shuffle_build_lists_kernelP9WordCountiPiS1_S1_S1_:
[----:B------:R-:W-:Y:S01]  /*0000*/  LDC R1, c[0x0][0x37c] ;  /* 0x0000df00ff017b82 */ /* 0x000fe20000000800 */
[----:B------:R-:W0:Y:S07]  /*0010*/  S2R R0, SR_TID.X ;  /* 0x0000000000007919 */ /* 0x000e2e0000002100 */
[----:B------:R-:W0:Y:S01]  /*0020*/  S2UR UR4, SR_CTAID.X ;  /* 0x00000000000479c3 */ /* 0x000e220000002500 */
[----:B------:R-:W1:Y:S07]  /*0030*/  LDCU UR5, c[0x0][0x388] ;  /* 0x00007100ff0577ac */ /* 0x000e6e0008000800 */
[----:B------:R-:W0:Y:S02]  /*0040*/  LDC R21, c[0x0][0x360] ;  /* 0x0000d800ff157b82 */ /* 0x000e240000000800 */
[----:B0-----:R-:W-:-:S05]  /*0050*/  IMAD R0, R21, UR4, R0 ;  /* 0x0000000415007c24 */ /* 0x001fca000f8e0200 */
[----:B-1----:R-:W-:-:S13]  /*0060*/  ISETP.GE.AND P0, PT, R0, UR5, PT ;  /* 0x0000000500007c0c */ /* 0x002fda000bf06270 */
[----:B------:R-:W-:Y:S05]  /*0070*/  @P0 EXIT ;  /* 0x000000000000094d */ /* 0x000fea0003800000 */
[----:B------:R-:W0:Y:S01]  /*0080*/  LDC.64 R2, c[0x0][0x390] ;  /* 0x0000e400ff027b82 */ /* 0x000e220000000a00 */
[----:B------:R-:W1:Y:S01]  /*0090*/  LDCU UR4, c[0x0][0x370] ;  /* 0x00006e00ff0477ac */ /* 0x000e620008000800 */
[----:B------:R-:W2:Y:S06]  /*00a0*/  LDCU.64 UR6, c[0x0][0x358] ;  /* 0x00006b00ff0677ac */ /* 0x000eac0008000a00 */
[----:B------:R-:W3:Y:S01]  /*00b0*/  LDC.64 R4, c[0x0][0x398] ;  /* 0x0000e600ff047b82 */ /* 0x000ee20000000a00 */
[----:B------:R-:W4:Y:S07]  /*00c0*/  LDCU UR5, c[0x0][0x388] ;  /* 0x00007100ff0577ac */ /* 0x000f2e0008000800 */
[----:B------:R-:W0:Y:S01]  /*00d0*/  LDC.64 R6, c[0x0][0x380] ;  /* 0x0000e000ff067b82 */ /* 0x000e220000000a00 */
[----:B-1----:R-:W-:-:S07]  /*00e0*/  IMAD R21, R21, UR4, RZ ;  /* 0x0000000415157c24 */ /* 0x002fce000f8e02ff */
[----:B------:R-:W1:Y:S08]  /*00f0*/  LDC.64 R8, c[0x0][0x3a0] ;  /* 0x0000e800ff087b82 */ /* 0x000e700000000a00 */
[----:B--2-4-:R-:W0:Y:S02]  /*0100*/  LDC.64 R10, c[0x0][0x3a8] ;  /* 0x0000ea00ff0a7b82 */ /* 0x014e240000000a00 */
.L_x_16:
[----:B0-----:R-:W-:-:S05]  /*0110*/  IMAD.WIDE R12, R0, 0x4, R2 ;  /* 0x00000004000c7825 */ /* 0x001fca00078e0202 */
[----:B------:R-:W2:Y:S01]  /*0120*/  LDG.E R15, desc[UR6][R12.64] ;  /* 0x000000060c0f7981 */ /* 0x000ea2000c1e1900 */
[----:B------:R-:W-:Y:S01]  /*0130*/  BSSY.RECONVERGENT B0, `(.L_x_14) ;  /* 0x000000d000007945 */ /* 0x000fe20003800200 */
[----:B--2---:R-:W-:-:S13]  /*0140*/  ISETP.NE.AND P0, PT, R15, -0x1, PT ;  /* 0xffffffff0f00780c */ /* 0x004fda0003f05270 */
[----:B------:R-:W-:Y:S05]  /*0150*/  @!P0 BRA `(.L_x_15) ;  /* 0x0000000000288947 */ /* 0x000fea0003800000 */
[----:B------:R-:W-:Y:S02]  /*0160*/  HFMA2 R23, -RZ, RZ, 0, 5.9604644775390625e-08 ;  /* 0x00000001ff177431 */ /* 0x000fe400000001ff */
[----:B-1----:R-:W-:-:S04]  /*0170*/  IMAD.WIDE R12, R15, 0x4, R8 ;  /* 0x000000040f0c7825 */ /* 0x002fc800078e0208 */
[----:B---3--:R-:W-:Y:S02]  /*0180*/  IMAD.WIDE R14, R15, 0x4, R4 ;  /* 0x000000040f0e7825 */ /* 0x008fe400078e0204 */
[----:B------:R-:W2:Y:S04]  /*0190*/  ATOMG.E.ADD.STRONG.GPU PT, R12, desc[UR6][R12.64], R23 ;  /* 0x800000170c0c79a8 */ /* 0x000ea800081ef106 */
[----:B------:R-:W2:Y:S01]  /*01a0*/  LDG.E R15, desc[UR6][R14.64] ;  /* 0x000000060e0f7981 */ /* 0x000ea2000c1e1900 */
[----:B------:R-:W-:-:S06]  /*01b0*/  IMAD.WIDE R16, R0, 0x24, R6 ;  /* 0x0000002400107825 */ /* 0x000fcc00078e0206 */
[----:B------:R-:W3:Y:S01]  /*01c0*/  LDG.E R17, desc[UR6][R16.64+0x20] ;  /* 0x0000200610117981 */ /* 0x000ee2000c1e1900 */
[----:B--2---:R-:W-:-:S05]  /*01d0*/  IADD3 R19, PT, PT, R12, R15, RZ ;  /* 0x0000000f0c137210 */ /* 0x004fca0007ffe0ff */
[----:B------:R-:W-:-:S05]  /*01e0*/  IMAD.WIDE R18, R19, 0x4, R10 ;  /* 0x0000000413127825 */ /* 0x000fca00078e020a */
[----:B---3--:R0:W-:Y:S02]  /*01f0*/  STG.E desc[UR6][R18.64], R17 ;  /* 0x0000001112007986 */ /* 0x0081e4000c101906 */
.L_x_15:
[----:B------:R-:W-:Y:S05]  /*0200*/  BSYNC.RECONVERGENT B0 ;  /* 0x0000000000007941 */ /* 0x000fea0003800200 */
.L_x_14:
[----:B------:R-:W-:-:S04]  /*0210*/  IADD3 R0, PT, PT, R21, R0, RZ ;  /* 0x0000000015007210 */ /* 0x000fc80007ffe0ff */
[----:B------:R-:W-:-:S13]  /*0220*/  ISETP.GE.AND P0, PT, R0, UR5, PT ;  /* 0x0000000500007c0c */ /* 0x000fda000bf06270 */
[----:B------:R-:W-:Y:S05]  /*0230*/  @!P0 BRA `(.L_x_16) ;  /* 0xfffffffc00b48947 */ /* 0x000fea000383ffff */
[----:B------:R-:W-:Y:S05]  /*0240*/  EXIT ;  /* 0x000000000000794d */ /* 0x000fea0003800000 */
.L_x_17:
        /* <DEDUP_REMOVED lines=11> */
.L_x_84:


//--------------------- .text._Z28shuffle_assign_groups_kernelP9WordCountiPiS1_PA32_cS1_ --------------------------
	.section	.text._Z28shuffle_assign_groups_kernelP9WordCountiPiS1_PA32_cS1_,"ax",@progbits
	.align	128
        .global         _Z28shuffle_assign_groups_kernelP9WordCountiPiS1_PA32_cS1_
        .type           _Z28shuffle_assign_groups_kernelP9WordCountiPiS1_PA32_cS1_,@function
        .size           _Z28shuffle_assign_groups_kernelP9WordCountiPiS1_PA32_cS1_,(.L_x_85 - _Z28shuffle_assign_groups_kernelP9WordCountiPiS1_PA32_cS1_)
        .other          _Z28shuffle_assign_groups_kernelP9WordCountiPiS1_PA32_cS1_,@"STO_CUDA_ENTRY STV_DEFAULT"
_Z28shuffle_assign_groups_kernelP9WordCountiPiS1_PA32_cS1_:
.text._Z28shuffle_assign_groups_kernelP9WordCountiPiS1_PA32_cS1_:
        /* <DEDUP_REMOVED lines=8> */
[----:B------:R-:W0:Y:S01]  /*0080*/  LDCU.64 UR4, c[0x0][0x380] ;  /* 0x00007000ff0477ac */ /* 0x000e220008000a00 */
[----:B------:R-:W1:Y:S01]  /*0090*/  LDCU UR6, c[0x0][0x370] ;  /* 0x00006e00ff0677ac */ /* 0x000e620008000800 */
[----:B------:R-:W2:Y:S01]  /*00a0*/  LDCU.64 UR8, c[0x0][0x358] ;  /* 0x00006b00ff0877ac */ /* 0x000ea20008000a00 */
[----:B0-----:R-:W-:Y:S01]  /*00b0*/  UIADD3 UR4, UP0, UPT, UR4, 0x3, URZ ;  /* 0x0000000304047890 */ /* 0x001fe2000ff1e0ff */
[----:B-1----:R-:W-:-:S03]  /*00c0*/  IMAD R7, R7, UR6, RZ ;  /* 0x0000000607077c24 */ /* 0x002fc6000f8e02ff */
[----:B--2---:R-:W-:-:S12]  /*00d0*/  UIADD3.X UR5, UPT, UPT, URZ, UR5, URZ, UP0, !UPT ;  /* 0x00000005ff057290 */ /* 0x004fd800087fe4ff */
.L_x_41:
[----:B0-----:R-:W0:Y:S01]  /*00e0*/  LDC.64 R2, c[0x0][0x380] ;  /* 0x0000e000ff027b82 */ /* 0x001e220000000a00 */
[----:B------:R-:W-:Y:S01]  /*00f0*/  BSSY.RECONVERGENT B0, `(.L_x_18) ;  /* 0x000000b000007945 */ /* 0x000fe20003800200 */
[----:B-12---:R-:W-:Y:S02]  /*0100*/  IMAD.MOV.U32 R9, RZ, RZ, RZ ;  /* 0x000000ffff097224 */ /* 0x006fe400078e00ff */
[----:B0-----:R-:W-:-:S07]  /*0110*/  IMAD.WIDE R2, R0, 0x24, R2 ;  /* 0x0000002400027825 */ /* 0x001fce00078e0202 */
.L_x_19:
[----:B------:R-:W-:-:S05]  /*0120*/  IADD3 R4, P0, PT, R2, R9, RZ ;  /* 0x0000000902047210 */ /* 0x000fca0007f1e0ff */
[----:B------:R-:W-:-:S05]  /*0130*/  IMAD.X R5, RZ, RZ, R3, P0 ;  /* 0x000000ffff057224 */ /* 0x000fca00000e0603 */
[----:B------:R-:W2:Y:S01]  /*0140*/  LDG.E.U8 R4, desc[UR8][R4.64] ;  /* 0x0000000804047981 */ /* 0x000ea2000c1e1100 */
[C---:B------:R-:W-:Y:S01]  /*0150*/  ISETP.GE.U32.AND P0, PT, R9.reuse, 0x20, PT ;  /* 0x000000200900780c */ /* 0x040fe20003f06070 */
[----:B------:R-:W-:Y:S02]  /*0160*/  IMAD.MOV.U32 R6, RZ, RZ, R9 ;  /* 0x000000ffff067224 */ /* 0x000fe400078e0009 */
[----:B------:R-:W-:Y:S01]  /*0170*/  VIADD R9, R9, 0x1 ;  /* 0x0000000109097836 */ /* 0x000fe20000000000 */
[----:B--2---:R-:W-:-:S13]  /*0180*/  ISETP.NE.AND P1, PT, R4, RZ, PT ;  /* 0x000000ff0400720c */ /* 0x004fda0003f25270 */
[----:B------:R-:W-:Y:S05]  /*0190*/  @!P0 BRA P1, `(.L_x_19) ;  /* 0xfffffffc00e08947 */ /* 0x000fea000083ffff */
[----:B------:R-:W-:Y:S05]  /*01a0*/  BSYNC.RECONVERGENT B0 ;  /* 0x0000000000007941 */ /* 0x000fea0003800200 */
.L_x_18:
[----:B------:R-:W-:Y:S01]  /*01b0*/  ISETP.NE.AND P0, PT, R6, RZ, PT ;  /* 0x000000ff0600720c */ /* 0x000fe20003f05270 */
[----:B------:R-:W-:Y:S01]  /*01c0*/  BSSY.RECONVERGENT B0, `(.L_x_20) ;  /* 0x00000aa000007945 */ /* 0x000fe20003800200 */
[----:B------:R-:W-:-:S11]  /*01d0*/  HFMA2 R11, -RZ, RZ, 3.12890625, 3.12890625 ;  /* 0x42424242ff0b7431 */ /* 0x000fd600000001ff */
[----:B------:R-:W-:Y:S05]  /*01e0*/  @!P0 BRA `(.L_x_21) ;  /* 0x00000008009c8947 */ /* 0x000fea0003800000 */
[C---:B------:R-:W-:Y:S01]  /*01f0*/  ISETP.GE.U32.AND P1, PT, R6.reuse, 0x8, PT ;  /* 0x000000080600780c */ /* 0x040fe20003f26070 */
[----:B------:R-:W-:Y:S01]  /*0200*/  BSSY.RECONVERGENT B1, `(.L_x_22) ;  /* 0x0000053000017945 */ /* 0x000fe20003800200 */
[----:B------:R-:W-:Y:S01]  /*0210*/  LOP3.LUT R19, R6, 0x7, RZ, 0xc0, !PT ;  /* 0x0000000706137812 */ /* 0x000fe200078ec0ff */
[----:B------:R-:W-:Y:S02]  /*0220*/  IMAD.MOV.U32 R11, RZ, RZ, 0x42424242 ;  /* 0x42424242ff0b7424 */ /* 0x000fe400078e00ff */
[----:B------:R-:W-:Y:S01]  /*0230*/  IMAD.MOV.U32 R9, RZ, RZ, RZ ;  /* 0x000000ffff097224 */ /* 0x000fe200078e00ff */
[----:B------:R-:W-:-:S07]  /*0240*/  ISETP.NE.AND P0, PT, R19, RZ, PT ;  /* 0x000000ff1300720c */ /* 0x000fce0003f05270 */
[----:B------:R-:W-:Y:S06]  /*0250*/  @!P1 BRA `(.L_x_23) ;  /* 0x0000000400349947 */ /* 0x000fec0003800000 */
[C---:B------:R-:W-:Y:S01]  /*0260*/  LOP3.LUT R8, R6.reuse, 0xfffffff8, RZ, 0xc0, !PT ;  /* 0xfffffff806087812 */ /* 0x040fe200078ec0ff */
[----:B------:R-:W-:Y:S01]  /*0270*/  IMAD.U32 R4, RZ, RZ, UR4 ;  /* 0x00000004ff047e24 */ /* 0x000fe2000f8e00ff */
[----:B------:R-:W-:Y:S01]  /*0280*/  LOP3.LUT R9, R6, 0x7ffffff8, RZ, 0xc0, !PT ;  /* 0x7ffffff806097812 */ /* 0x000fe200078ec0ff */
[----:B------:R-:W-:Y:S01]  /*0290*/  IMAD.U32 R5, RZ, RZ, UR5 ;  /* 0x00000005ff057e24 */ /* 0x000fe2000f8e00ff */
[----:B------:R-:W-:Y:S01]  /*02a0*/  MOV R11, 0x42424242 ;  /* 0x42424242000b7802 */ /* 0x000fe20000000f00 */
[----:B------:R-:W-:Y:S02]  /*02b0*/  IMAD.MOV R8, RZ, RZ, -R8 ;  /* 0x000000ffff087224 */ /* 0x000fe400078e0a08 */
[----:B------:R-:W-:-:S07]  /*02c0*/  IMAD.WIDE R4, R0, 0x24, R4 ;  /* 0x0000002400047825 */ /* 0x000fce00078e0204 */
.L_x_24:
[----:B------:R-:W2:Y:S04]  /*02d0*/  LDG.E.U8 R17, desc[UR8][R4.64+-0x3] ;  /* 0xfffffd0804117981 */ /* 0x000ea8000c1e1100 */
[----:B------:R-:W3:Y:S04]  /*02e0*/  LDG.E.U8 R20, desc[UR8][R4.64+-0x2] ;  /* 0xfffffe0804147981 */ /* 0x000ee8000c1e1100 */
[----:B------:R-:W4:Y:S04]  /*02f0*/  LDG.E.U8 R16, desc[UR8][R4.64+-0x1] ;  /* 0xffffff0804107981 */ /* 0x000f28000c1e1100 */
[----:B------:R-:W5:Y:S04]  /*0300*/  LDG.E.U8 R15, desc[UR8][R4.64] ;  /* 0x00000008040f7981 */ /* 0x000f68000c1e1100 */
[----:B------:R-:W5:Y:S04]  /*0310*/  LDG.E.U8 R14, desc[UR8][R4.64+0x1] ;  /* 0x00000108040e7981 */ /* 0x000f68000c1e1100 */
[----:B------:R-:W5:Y:S04]  /*0320*/  LDG.E.U8 R13, desc[UR8][R4.64+0x2] ;  /* 0x00000208040d7981 */ /* 0x000f68000c1e1100 */
[----:B------:R-:W5:Y:S04]  /*0330*/  LDG.E.U8 R12, desc[UR8][R4.64+0x3] ;  /* 0x00000308040c7981 */ /* 0x000f68000c1e1100 */
[----:B------:R0:W5:Y:S01]  /*0340*/  LDG.E.U8 R10, desc[UR8][R4.64+0x4] ;  /* 0x00000408040a7981 */ /* 0x000162000c1e1100 */
[----:B------:R-:W-:-:S05]  /*0350*/  VIADD R8, R8, 0x8 ;  /* 0x0000000808087836 */ /* 0x000fca0000000000 */
[----:B------:R-:W-:Y:S02]  /*0360*/  ISETP.NE.AND P1, PT, R8, RZ, PT ;  /* 0x000000ff0800720c */ /* 0x000fe40003f25270 */
[----:B0-----:R-:W-:-:S05]  /*0370*/  IADD3 R4, P2, PT, R4, 0x8, RZ ;  /* 0x0000000804047810 */ /* 0x001fca0007f5e0ff */
[----:B------:R-:W-:Y:S02]  /*0380*/  IMAD.X R5, RZ, RZ, R5, P2 ;  /* 0x000000ffff057224 */ /* 0x000fe400010e0605 */
[C---:B--2---:R-:W-:Y:S02]  /*0390*/  IMAD R18, R17.reuse, -0x3361d2af, RZ ;  /* 0xcc9e2d5111127824 */ /* 0x044fe400078e02ff */
[----:B------:R-:W-:-:S05]  /*03a0*/  IMAD R17, R17, 0x16a88000, RZ ;  /* 0x16a8800011117824 */ /* 0x000fca00078e02ff */
[----:B------:R-:W-:Y:S01]  /*03b0*/  LEA.HI R17, R18, R17, RZ, 0xf ;  /* 0x0000001112117211 */ /* 0x000fe200078f78ff */
[----:B----4-:R-:W-:-:S04]  /*03c0*/  IMAD R21, R16, 0x16a88000, RZ ;  /* 0x16a8800010157824 */ /* 0x010fc800078e02ff */
[----:B------:R-:W-:Y:S02]  /*03d0*/  IMAD R18, R17, 0x1b873593, RZ ;  /* 0x1b87359311127824 */ /* 0x000fe400078e02ff */
[C---:B---3--:R-:W-:Y:S02]  /*03e0*/  IMAD R17, R20.reuse, -0x3361d2af, RZ ;  /* 0xcc9e2d5114117824 */ /* 0x048fe400078e02ff */
[----:B------:R-:W-:Y:S01]  /*03f0*/  IMAD R20, R20, 0x16a88000, RZ ;  /* 0x16a8800014147824 */ /* 0x000fe200078e02ff */
[----:B------:R-:W-:Y:S01]  /*0400*/  LOP3.LUT R18, R18, R11, RZ, 0x3c, !PT ;  /* 0x0000000b12127212 */ /* 0x000fe200078e3cff */
[----:B------:R-:W-:-:S03]  /*0410*/  IMAD.MOV.U32 R11, RZ, RZ, 0x5 ;  /* 0x00000005ff0b7424 */ /* 0x000fc600078e00ff */
[----:B------:R-:W-:Y:S01]  /*0420*/  LEA.HI R17, R17, R20, RZ, 0xf ;  /* 0x0000001411117211 */ /* 0x000fe200078f78ff */
[----:B------:R-:W-:Y:S01]  /*0430*/  IMAD R20, R16, -0x3361d2af, RZ ;  /* 0xcc9e2d5110147824 */ /* 0x000fe200078e02ff */
[----:B------:R-:W-:-:S03]  /*0440*/  SHF.L.W.U32.HI R18, R18, 0xd, R18 ;  /* 0x0000000d12127819 */ /* 0x000fc60000010e12 */
[----:B------:R-:W-:Y:S01]  /*0450*/  IMAD R17, R17, 0x1b873593, RZ ;  /* 0x1b87359311117824 */ /* 0x000fe200078e02ff */
[----:B------:R-:W-:Y:S01]  /*0460*/  LEA.HI R20, R20, R21, RZ, 0xf ;  /* 0x0000001514147211 */ /* 0x000fe200078f78ff */
[----:B------:R-:W-:-:S05]  /*0470*/  IMAD R18, R18, R11, -0x19ab949c ;  /* 0xe6546b6412127424 */ /* 0x000fca00078e020b */
[----:B------:R-:W-:Y:S01]  /*0480*/  LOP3.LUT R17, R17, R18, RZ, 0x3c, !PT ;  /* 0x0000001211117212 */ /* 0x000fe200078e3cff */
[C---:B-----5:R-:W-:Y:S02]  /*0490*/  IMAD R18, R15.reuse, -0x3361d2af, RZ ;  /* 0xcc9e2d510f127824 */ /* 0x060fe400078e02ff */
[----:B------:R-:W-:Y:S01]  /*04a0*/  IMAD R15, R15, 0x16a88000, RZ ;  /* 0x16a880000f0f7824 */ /* 0x000fe200078e02ff */
[----:B------:R-:W-:Y:S01]  /*04b0*/  SHF.L.W.U32.HI R16, R17, 0xd, R17 ;  /* 0x0000000d11107819 */ /* 0x000fe20000010e11 */
[----:B------:R-:W-:-:S03]  /*04c0*/  IMAD R17, R20, 0x1b873593, RZ ;  /* 0x1b87359314117824 */ /* 0x000fc600078e02ff */
[----:B------:R-:W-:Y:S01]  /*04d0*/  LEA.HI R15, R18, R15, RZ, 0xf ;  /* 0x0000000f120f7211 */ /* 0x000fe200078f78ff */
[----:B------:R-:W-:-:S04]  /*04e0*/  IMAD R16, R16, R11, -0x19ab949c ;  /* 0xe6546b6410107424 */ /* 0x000fc800078e020b */
[----:B------:R-:W-:Y:S01]  /*04f0*/  IMAD R15, R15, 0x1b873593, RZ ;  /* 0x1b8735930f0f7824 */ /* 0x000fe200078e02ff */
[----:B------:R-:W-:Y:S01]  /*0500*/  LOP3.LUT R16, R17, R16, RZ, 0x3c, !PT ;  /* 0x0000001011107212 */ /* 0x000fe200078e3cff */
[C---:B------:R-:W-:Y:S02]  /*0510*/  IMAD R17, R14.reuse, -0x3361d2af, RZ ;  /* 0xcc9e2d510e117824 */ /* 0x040fe400078e02ff */
[----:B------:R-:W-:Y:S01]  /*0520*/  IMAD R14, R14, 0x16a88000, RZ ;  /* 0x16a880000e0e7824 */ /* 0x000fe200078e02ff */
[----:B------:R-:W-:-:S04]  /*0530*/  SHF.L.W.U32.HI R16, R16, 0xd, R16 ;  /* 0x0000000d10107819 */ /* 0x000fc80000010e10 */
[----:B------:R-:W-:Y:S01]  /*0540*/  LEA.HI R17, R17, R14, RZ, 0xf ;  /* 0x0000000e11117211 */ /* 0x000fe200078f78ff */
[----:B------:R-:W-:-:S04]  /*0550*/  IMAD R16, R16, R11, -0x19ab949c ;  /* 0xe6546b6410107424 */ /* 0x000fc800078e020b */
[----:B------:R-:W-:Y:S01]  /*0560*/  IMAD R17, R17, 0x1b873593, RZ ;  /* 0x1b87359311117824 */ /* 0x000fe200078e02ff */
[----:B------:R-:W-:Y:S01]  /*0570*/  LOP3.LUT R15, R15, R16, RZ, 0x3c, !PT ;  /* 0x000000100f0f7212 */ /* 0x000fe200078e3cff */
[----:B------:R-:W-:-:S03]  /*0580*/  IMAD R16, R13, 0x16a88000, RZ ;  /* 0x16a880000d107824 */ /* 0x000fc600078e02ff */
[----:B------:R-:W-:Y:S01]  /*0590*/  SHF.L.W.U32.HI R14, R15, 0xd, R15 ;  /* 0x0000000d0f0e7819 */ /* 0x000fe20000010e0f */
[----:B------:R-:W-:Y:S02]  /*05a0*/  IMAD R15, R13, -0x3361d2af, RZ ;  /* 0xcc9e2d510d0f7824 */ /* 0x000fe400078e02ff */
[----:B------:R-:W-:Y:S02]  /*05b0*/  IMAD R13, R12, -0x3361d2af, RZ ;  /* 0xcc9e2d510c0d7824 */ /* 0x000fe400078e02ff */
[----:B------:R-:W-:Y:S01]  /*05c0*/  IMAD R14, R14, R11, -0x19ab949c ;  /* 0xe6546b640e0e7424 */ /* 0x000fe200078e020b */
[----:B------:R-:W-:Y:S01]  /*05d0*/  LEA.HI R15, R15, R16, RZ, 0xf ;  /* 0x000000100f0f7211 */ /* 0x000fe200078f78ff */
[----:B------:R-:W-:-:S03]  /*05e0*/  IMAD R12, R12, 0x16a88000, RZ ;  /* 0x16a880000c0c7824 */ /* 0x000fc600078e02ff */
[----:B------:R-:W-:Y:S01]  /*05f0*/  LOP3.LUT R14, R17, R14, RZ, 0x3c, !PT ;  /* 0x0000000e110e7212 */ /* 0x000fe200078e3cff */
[----:B------:R-:W-:Y:S01]  /*0600*/  IMAD R15, R15, 0x1b873593, RZ ;  /* 0x1b8735930f0f7824 */ /* 0x000fe200078e02ff */
[----:B------:R-:W-:Y:S02]  /*0610*/  LEA.HI R12, R13, R12, RZ, 0xf ;  /* 0x0000000c0d0c7211 */ /* 0x000fe400078f78ff */
[----:B------:R-:W-:-:S03]  /*0620*/  SHF.L.W.U32.HI R14, R14, 0xd, R14 ;  /* 0x0000000d0e0e7819 */ /* 0x000fc60000010e0e */
[----:B------:R-:W-:Y:S02]  /*0630*/  IMAD R13, R12, 0x1b873593, RZ ;  /* 0x1b8735930c0d7824 */ /* 0x000fe400078e02ff */
[----:B------:R-:W-:Y:S02]  /*0640*/  IMAD R14, R14, R11, -0x19ab949c ;  /* 0xe6546b640e0e7424 */ /* 0x000fe400078e020b */
[----:B------:R-:W-:-:S03]  /*0650*/  IMAD R12, R10, -0x3361d2af, RZ ;  /* 0xcc9e2d510a0c7824 */ /* 0x000fc600078e02ff */
[----:B------:R-:W-:Y:S01]  /*0660*/  LOP3.LUT R14, R15, R14, RZ, 0x3c, !PT ;  /* 0x0000000e0f0e7212 */ /* 0x000fe200078e3cff */
[----:B------:R-:W-:-:S03]  /*0670*/  IMAD R15, R10, 0x16a88000, RZ ;  /* 0x16a880000a0f7824 */ /* 0x000fc600078e02ff */
[----:B------:R-:W-:Y:S02]  /*0680*/  SHF.L.W.U32.HI R14, R14, 0xd, R14 ;  /* 0x0000000d0e0e7819 */ /* 0x000fe40000010e0e */
[----:B------:R-:W-:-:S03]  /*0690*/  LEA.HI R12, R12, R15, RZ, 0xf ;  /* 0x0000000f0c0c7211 */ /* 0x000fc600078f78ff */
[----:B------:R-:W-:-:S05]  /*06a0*/  IMAD R14, R14, R11, -0x19ab949c ;  /* 0xe6546b640e0e7424 */ /* 0x000fca00078e020b */
[----:B------:R-:W-:-:S04]  /*06b0*/  LOP3.LUT R13, R13, R14, RZ, 0x3c, !PT ;  /* 0x0000000e0d0d7212 */ /* 0x000fc800078e3cff */
[----:B------:R-:W-:Y:S01]  /*06c0*/  SHF.L.W.U32.HI R10, R13, 0xd, R13 ;  /* 0x0000000d0d0a7819 */ /* 0x000fe20000010e0d */
[----:B------:R-:W-:-:S04]  /*06d0*/  IMAD R13, R12, 0x1b873593, RZ ;  /* 0x1b8735930c0d7824 */ /* 0x000fc800078e02ff */
[----:B------:R-:W-:-:S05]  /*06e0*/  IMAD R10, R10, R11, -0x19ab949c ;  /* 0xe6546b640a0a7424 */ /* 0x000fca00078e020b */
[----:B------:R-:W-:-:S04]  /*06f0*/  LOP3.LUT R10, R13, R10, RZ, 0x3c, !PT ;  /* 0x0000000a0d0a7212 */ /* 0x000fc800078e3cff */
[----:B------:R-:W-:-:S05]  /*0700*/  SHF.L.W.U32.HI R10, R10, 0xd, R10 ;  /* 0x0000000d0a0a7819 */ /* 0x000fca0000010e0a */
[----:B------:R-:W-:Y:S01]  /*0710*/  IMAD R11, R10, R11, -0x19ab949c ;  /* 0xe6546b640a0b7424 */ /* 0x000fe200078e020b */
[----:B------:R-:W-:Y:S06]  /*0720*/  @P1 BRA `(.L_x_24) ;  /* 0xfffffff800e81947 */ /* 0x000fec000383ffff */
.L_x_23:
[----:B------:R-:W-:Y:S05]  /*0730*/  BSYNC.RECONVERGENT B1 ;  /* 0x0000000000017941 */ /* 0x000fea0003800200 */
.L_x_22:
[----:B------:R-:W-:Y:S05]  /*0740*/  @!P0 BRA `(.L_x_21) ;  /* 0x0000000400448947 */ /* 0x000fea0003800000 */
[----:B------:R-:W-:Y:S01]  /*0750*/  ISETP.GE.U32.AND P0, PT, R19, 0x4, PT ;  /* 0x000000041300780c */ /* 0x000fe20003f06070 */
[----:B------:R-:W-:Y:S01]  /*0760*/  BSSY.RECONVERGENT B1, `(.L_x_25) ;  /* 0x0000028000017945 */ /* 0x000fe20003800200 */
[----:B------:R-:W-:-:S04]  /*0770*/  LOP3.LUT R14, R6, 0x3, RZ, 0xc0, !PT ;  /* 0x00000003060e7812 */ /* 0x000fc800078ec0ff */
[----:B------:R-:W-:-:S07]  /*0780*/  ISETP.NE.AND P1, PT, R14, RZ, PT ;  /* 0x000000ff0e00720c */ /* 0x000fce0003f25270 */
[----:B------:R-:W-:Y:S06]  /*0790*/  @!P0 BRA `(.L_x_26) ;  /* 0x0000000000908947 */ /* 0x000fec0003800000 */
[----:B------:R-:W-:-:S04]  /*07a0*/  IADD3 R12, P0, PT, R2, R9, RZ ;  /* 0x00000009020c7210 */ /* 0x000fc80007f1e0ff */
[----:B------:R-:W-:-:S05]  /*07b0*/  IADD3.X R13, PT, PT, RZ, R3, RZ, P0, !PT ;  /* 0x00000003ff0d7210 */ /* 0x000fca00007fe4ff */
[----:B------:R-:W2:Y:S04]  /*07c0*/  LDG.E.U8 R5, desc[UR8][R12.64] ;  /* 0x000000080c057981 */ /* 0x000ea8000c1e1100 */
[----:B------:R-:W3:Y:S04]  /*07d0*/  LDG.E.U8 R10, desc[UR8][R12.64+0x1] ;  /* 0x000001080c0a7981 */ /* 0x000ee8000c1e1100 */
[----:B------:R0:W4:Y:S04]  /*07e0*/  LDG.E.U8 R15, desc[UR8][R12.64+0x2] ;  /* 0x000002080c0f7981 */ /* 0x000128000c1e1100 */
[----:B------:R-:W0:Y:S01]  /*07f0*/  LDG.E.U8 R4, desc[UR8][R12.64+0x3] ;  /* 0x000003080c047981 */ /* 0x000e22000c1e1100 */
[----:B------:R-:W-:-:S02]  /*0800*/  VIADD R9, R9, 0x4 ;  /* 0x0000000409097836 */ /* 0x000fc40000000000 */
[C---:B--2---:R-:W-:Y:S02]  /*0810*/  IMAD R8, R5.reuse, -0x3361d2af, RZ ;  /* 0xcc9e2d5105087824 */ /* 0x044fe400078e02ff */
[----:B------:R-:W-:-:S05]  /*0820*/  IMAD R5, R5, 0x16a88000, RZ ;  /* 0x16a8800005057824 */ /* 0x000fca00078e02ff */
[----:B------:R-:W-:-:S05]  /*0830*/  LEA.HI R5, R8, R5, RZ, 0xf ;  /* 0x0000000508057211 */ /* 0x000fca00078f78ff */
[----:B------:R-:W-:Y:S02]  /*0840*/  IMAD R8, R5, 0x1b873593, RZ ;  /* 0x1b87359305087824 */ /* 0x000fe400078e02ff */
[C---:B---3--:R-:W-:Y:S02]  /*0850*/  IMAD R5, R10.reuse, -0x3361d2af, RZ ;  /* 0xcc9e2d510a057824 */ /* 0x048fe400078e02ff */
[----:B------:R-:W-:Y:S01]  /*0860*/  IMAD R10, R10, 0x16a88000, RZ ;  /* 0x16a880000a0a7824 */ /* 0x000fe200078e02ff */
[----:B------:R-:W-:Y:S01]  /*0870*/  LOP3.LUT R8, R8, R11, RZ, 0x3c, !PT ;  /* 0x0000000b08087212 */ /* 0x000fe200078e3cff */
[----:B------:R-:W-:Y:S02]  /*0880*/  IMAD.MOV.U32 R11, RZ, RZ, 0x5 ;  /* 0x00000005ff0b7424 */ /* 0x000fe400078e00ff */
[----:B0-----:R-:W-:Y:S01]  /*0890*/  IMAD R13, R4, 0x16a88000, RZ ;  /* 0x16a88000040d7824 */ /* 0x001fe200078e02ff */
[----:B------:R-:W-:Y:S01]  /*08a0*/  LEA.HI R5, R5, R10, RZ, 0xf ;  /* 0x0000000a05057211 */ /* 0x000fe200078f78ff */
[C---:B----4-:R-:W-:Y:S01]  /*08b0*/  IMAD R10, R15.reuse, -0x3361d2af, RZ ;  /* 0xcc9e2d510f0a7824 */ /* 0x050fe200078e02ff */
[----:B------:R-:W-:Y:S01]  /*08c0*/  SHF.L.W.U32.HI R8, R8, 0xd, R8 ;  /* 0x0000000d08087819 */ /* 0x000fe20000010e08 */
[----:B------:R-:W-:-:S02]  /*08d0*/  IMAD R15, R15, 0x16a88000, RZ ;  /* 0x16a880000f0f7824 */ /* 0x000fc400078e02ff */
[----:B------:R-:W-:Y:S02]  /*08e0*/  IMAD R5, R5, 0x1b873593, RZ ;  /* 0x1b87359305057824 */ /* 0x000fe400078e02ff */
[----:B------:R-:W-:Y:S01]  /*08f0*/  IMAD R8, R8, R11, -0x19ab949c ;  /* 0xe6546b6408087424 */ /* 0x000fe200078e020b */
[----:B------:R-:W-:-:S04]  /*0900*/  LEA.HI R10, R10, R15, RZ, 0xf ;  /* 0x0000000f0a0a7211 */ /* 0x000fc800078f78ff */
[----:B------:R-:W-:-:S04]  /*0910*/  LOP3.LUT R5, R5, R8, RZ, 0x3c, !PT ;  /* 0x0000000805057212 */ /* 0x000fc800078e3cff */
[----:B------:R-:W-:Y:S01]  /*0920*/  SHF.L.W.U32.HI R8, R5, 0xd, R5 ;  /* 0x0000000d05087819 */ /* 0x000fe20000010e05 */
[----:B------:R-:W-:Y:S02]  /*0930*/  IMAD R5, R10, 0x1b873593, RZ ;  /* 0x1b8735930a057824 */ /* 0x000fe400078e02ff */
[----:B------:R-:W-:Y:S02]  /*0940*/  IMAD R10, R4, -0x3361d2af, RZ ;  /* 0xcc9e2d51040a7824 */ /* 0x000fe400078e02ff */
[----:B------:R-:W-:-:S03]  /*0950*/  IMAD R8, R8, R11, -0x19ab949c ;  /* 0xe6546b6408087424 */ /* 0x000fc600078e020b */
[----:B------:R-:W-:Y:S02]  /*0960*/  LEA.HI R10, R10, R13, RZ, 0xf ;  /* 0x0000000d0a0a7211 */ /* 0x000fe400078f78ff */
[----:B------:R-:W-:-:S04]  /*0970*/  LOP3.LUT R5, R5, R8, RZ, 0x3c, !PT ;  /* 0x0000000805057212 */ /* 0x000fc800078e3cff */
[----:B------:R-:W-:Y:S01]  /*0980*/  SHF.L.W.U32.HI R4, R5, 0xd, R5 ;  /* 0x0000000d05047819 */ /* 0x000fe20000010e05 */
[----:B------:R-:W-:-:S04]  /*0990*/  IMAD R5, R10, 0x1b873593, RZ ;  /* 0x1b8735930a057824 */ /* 0x000fc800078e02ff */
[----:B------:R-:W-:-:S05]  /*09a0*/  IMAD R4, R4, R11, -0x19ab949c ;  /* 0xe6546b6404047424 */ /* 0x000fca00078e020b */
[----:B------:R-:W-:-:S04]  /*09b0*/  LOP3.LUT R4, R5, R4, RZ, 0x3c, !PT ;  /* 0x0000000405047212 */ /* 0x000fc800078e3cff */
[----:B------:R-:W-:-:S05]  /*09c0*/  SHF.L.W.U32.HI R4, R4, 0xd, R4 ;  /* 0x0000000d04047819 */ /* 0x000fca0000010e04 */
[----:B------:R-:W-:-:S07]  /*09d0*/  IMAD R11, R4, R11, -0x19ab949c ;  /* 0xe6546b64040b7424 */ /* 0x000fce00078e020b */
.L_x_26:
[----:B------:R-:W-:Y:S05]  /*09e0*/  BSYNC.RECONVERGENT B1 ;  /* 0x0000000000017941 */ /* 0x000fea0003800200 */
.L_x_25:
[----:B------:R-:W-:Y:S05]  /*09f0*/  @!P1 BRA `(.L_x_21) ;  /* 0x0000000000989947 */ /* 0x000fea0003800000 */
[----:B------:R-:W-:Y:S01]  /*0a00*/  ISETP.NE.AND P0, PT, R14, 0x1, PT ;  /* 0x000000010e00780c */ /* 0x000fe20003f05270 */
[----:B------:R-:W-:Y:S01]  /*0a10*/  BSSY.RECONVERGENT B1, `(.L_x_27) ;  /* 0x0000018000017945 */ /* 0x000fe20003800200 */
[----:B------:R-:W-:-:S04]  /*0a20*/  LOP3.LUT R4, R6, 0x1, RZ, 0xc0, !PT ;  /* 0x0000000106047812 */ /* 0x000fc800078ec0ff */
[----:B------:R-:W-:-:S07]  /*0a30*/  ISETP.NE.U32.AND P1, PT, R4, 0x1, PT ;  /* 0x000000010400780c */ /* 0x000fce0003f25070 */
[----:B------:R-:W-:Y:S06]  /*0a40*/  @!P0 BRA `(.L_x_28) ;  /* 0x0000000000508947 */ /* 0x000fec0003800000 */
[----:B------:R-:W-:-:S05]  /*0a50*/  IADD3 R4, P0, PT, R2, R9, RZ ;  /* 0x0000000902047210 */ /* 0x000fca0007f1e0ff */
[----:B------:R-:W-:-:S05]  /*0a60*/  IMAD.X R5, RZ, RZ, R3, P0 ;  /* 0x000000ffff057224 */ /* 0x000fca00000e0603 */
[----:B------:R-:W2:Y:S04]  /*0a70*/  LDG.E.U8 R8, desc[UR8][R4.64] ;  /* 0x0000000804087981 */ /* 0x000ea8000c1e1100 */
[----:B------:R-:W3:Y:S01]  /*0a80*/  LDG.E.U8 R12, desc[UR8][R4.64+0x1] ;  /* 0x00000108040c7981 */ /* 0x000ee2000c1e1100 */
[----:B------:R-:W-:Y:S01]  /*0a90*/  IADD3 R9, PT, PT, R9, 0x2, RZ ;  /* 0x0000000209097810 */ /* 0x000fe20007ffe0ff */
[C---:B--2---:R-:W-:Y:S02]  /*0aa0*/  IMAD R10, R8.reuse, -0x3361d2af, RZ ;  /* 0xcc9e2d51080a7824 */ /* 0x044fe400078e02ff */
[----:B------:R-:W-:Y:S02]  /*0ab0*/  IMAD R13, R8, 0x16a88000, RZ ;  /* 0x16a88000080d7824 */ /* 0x000fe400078e02ff */
[----:B---3--:R-:W-:-:S03]  /*0ac0*/  IMAD R8, R12, -0x3361d2af, RZ ;  /* 0xcc9e2d510c087824 */ /* 0x008fc600078e02ff */
[----:B------:R-:W-:Y:S01]  /*0ad0*/  LEA.HI R10, R10, R13, RZ, 0xf ;  /* 0x0000000d0a0a7211 */ /* 0x000fe200078f78ff */
[----:B------:R-:W-:-:S04]  /*0ae0*/  IMAD R13, R12, 0x16a88000, RZ ;  /* 0x16a880000c0d7824 */ /* 0x000fc800078e02ff */
[----:B------:R-:W-:Y:S01]  /*0af0*/  IMAD R10, R10, 0x1b873593, RZ ;  /* 0x1b8735930a0a7824 */ /* 0x000fe200078e02ff */
[----:B------:R-:W-:-:S04]  /*0b00*/  LEA.HI R8, R8, R13, RZ, 0xf ;  /* 0x0000000d08087211 */ /* 0x000fc800078f78ff */
[----:B------:R-:W-:Y:S01]  /*0b10*/  LOP3.LUT R10, R10, R11, RZ, 0x3c, !PT ;  /* 0x0000000b0a0a7212 */ /* 0x000fe200078e3cff */
[----:B------:R-:W-:Y:S02]  /*0b20*/  IMAD.MOV.U32 R11, RZ, RZ, 0x5 ;  /* 0x00000005ff0b7424 */ /* 0x000fe400078e00ff */
[----:B------:R-:W-:Y:S01]  /*0b30*/  IMAD R5, R8, 0x1b873593, RZ ;  /* 0x1b87359308057824 */ /* 0x000fe200078e02ff */
[----:B------:R-:W-:-:S05]  /*0b40*/  SHF.L.W.U32.HI R10, R10, 0xd, R10 ;  /* 0x0000000d0a0a7819 */ /* 0x000fca0000010e0a */
[----:B------:R-:W-:-:S05]  /*0b50*/  IMAD R10, R10, R11, -0x19ab949c ;  /* 0xe6546b640a0a7424 */ /* 0x000fca00078e020b */
[----:B------:R-:W-:-:S04]  /*0b60*/  LOP3.LUT R5, R5, R10, RZ, 0x3c, !PT ;  /* 0x0000000a05057212 */ /* 0x000fc800078e3cff */
[----:B------:R-:W-:-:S05]  /*0b70*/  SHF.L.W.U32.HI R4, R5, 0xd, R5 ;  /* 0x0000000d05047819 */ /* 0x000fca0000010e05 */
[----:B------:R-:W-:-:S07]  /*0b80*/  IMAD R11, R4, R11, -0x19ab949c ;  /* 0xe6546b64040b7424 */ /* 0x000fce00078e020b */
.L_x_28:
[----:B------:R-:W-:Y:S05]  /*0b90*/  BSYNC.RECONVERGENT B1 ;  /* 0x0000000000017941 */ /* 0x000fea0003800200 */
.L_x_27:
[----:B------:R-:W-:Y:S05]  /*0ba0*/  @P1 BRA `(.L_x_21) ;  /* 0x00000000002c1947 */ /* 0x000fea0003800000 */
[----:B------:R-:W-:-:S05]  /*0bb0*/  IADD3 R4, P0, PT, R2, R9, RZ ;  /* 0x0000000902047210 */ /* 0x000fca0007f1e0ff */
[----:B------:R-:W-:-:S05]  /*0bc0*/  IMAD.X R5, RZ, RZ, R3, P0 ;  /* 0x000000ffff057224 */ /* 0x000fca00000e0603 */
[----:B------:R-:W2:Y:S02]  /*0bd0*/  LDG.E.U8 R4, desc[UR8][R4.64] ;  /* 0x0000000804047981 */ /* 0x000ea4000c1e1100 */
[C---:B--2---:R-:W-:Y:S02]  /*0be0*/  IMAD R8, R4.reuse, -0x3361d2af, RZ ;  /* 0xcc9e2d5104087824 */ /* 0x044fe400078e02ff */
[----:B------:R-:W-:-:S05]  /*0bf0*/  IMAD R9, R4, 0x16a88000, RZ ;  /* 0x16a8800004097824 */ /* 0x000fca00078e02ff */
[----:B------:R-:W-:-:S05]  /*0c00*/  LEA.HI R8, R8, R9, RZ, 0xf ;  /* 0x0000000908087211 */ /* 0x000fca00078f78ff */
[----:B------:R-:W-:-:S05]  /*0c10*/  IMAD R8, R8, 0x1b873593, RZ ;  /* 0x1b87359308087824 */ /* 0x000fca00078e02ff */
[----:B------:R-:W-:Y:S01]  /*0c20*/  LOP3.LUT R8, R8, R11, RZ, 0x3c, !PT ;  /* 0x0000000b08087212 */ /* 0x000fe200078e3cff */
[----:B------:R-:W-:-:S03]  /*0c30*/  IMAD.MOV.U32 R11, RZ, RZ, 0x5 ;  /* 0x00000005ff0b7424 */ /* 0x000fc600078e00ff */
[----:B------:R-:W-:-:S05]  /*0c40*/  SHF.L.W.U32.HI R8, R8, 0xd, R8 ;  /* 0x0000000d08087819 */ /* 0x000fca0000010e08 */
[----:B------:R-:W-:-:S07]  /*0c50*/  IMAD R11, R8, R11, -0x19ab949c ;  /* 0xe6546b64080b7424 */ /* 0x000fce00078e020b */
.L_x_21:
[----:B------:R-:W-:Y:S05]  /*0c60*/  BSYNC.RECONVERGENT B0 ;  /* 0x0000000000007941 */ /* 0x000fea0003800200 */
.L_x_20:
[----:B------:R-:W-:Y:S01]  /*0c70*/  LOP3.LUT R6, R11, R6, RZ, 0x3c, !PT ;  /* 0x000000060b067212 */ /* 0x000fe200078e3cff */
[----:B------:R-:W-:Y:S01]  /*0c80*/  BSSY B1, `(.L_x_29) ;  /* 0x0000068000017945 */ /* 0x000fe20003800000 */
[----:B------:R-:W-:Y:S02]  /*0c90*/  IMAD.MOV.U32 R10, RZ, RZ, -0x1 ;  /* 0xffffffffff0a7424 */ /* 0x000fe400078e00ff */
[----:B------:R-:W-:-:S04]  /*0ca0*/  SHF.R.U32.HI R5, RZ, 0x10, R6 ;  /* 0x00000010ff057819 */ /* 0x000fc80000011606 */
[----:B------:R-:W-:-:S05]  /*0cb0*/  LOP3.LUT R5, R5, R6, RZ, 0x3c, !PT ;  /* 0x0000000605057212 */ /* 0x000fca00078e3cff */
[----:B------:R-:W-:-:S05]  /*0cc0*/  IMAD R5, R5, -0x7a143595, RZ ;  /* 0x85ebca6b05057824 */ /* 0x000fca00078e02ff */
[----:B------:R-:W-:-:S04]  /*0cd0*/  SHF.R.U32.HI R4, RZ, 0xd, R5 ;  /* 0x0000000dff047819 */ /* 0x000fc80000011605 */
[----:B------:R-:W-:-:S05]  /*0ce0*/  LOP3.LUT R4, R4, R5, RZ, 0x3c, !PT ;  /* 0x0000000504047212 */ /* 0x000fca00078e3cff */
[----:B------:R-:W-:Y:S02]  /*0cf0*/  IMAD R5, R4, -0x3d4d51cb, RZ ;  /* 0xc2b2ae3504057824 */ /* 0x000fe400078e02ff */
[----:B------:R-:W-:-:S03]  /*0d00*/  IMAD.MOV.U32 R4, RZ, RZ, RZ ;  /* 0x000000ffff047224 */ /* 0x000fc600078e00ff */
[----:B------:R-:W-:-:S04]  /*0d10*/  SHF.R.U32.HI R6, RZ, 0x10, R5 ;  /* 0x00000010ff067819 */ /* 0x000fc80000011605 */
[----:B------:R-:W-:-:S07]  /*0d20*/  LOP3.LUT R5, R6, R5, RZ, 0x3c, !PT ;  /* 0x0000000506057212 */ /* 0x000fce00078e3cff */
.L_x_40:
[----:B------:R-:W-:Y:S05]  /*0d30*/  YIELD ;  /* 0x0000000000007946 */ /* 0x000fea0003800000 */
[----:B0-----:R-:W0:Y:S01]  /*0d40*/  LDCU.64 UR6, c[0x0][0x398] ;  /* 0x00007300ff0677ac */ /* 0x001e220008000a00 */
[----:B------:R-:W-:-:S05]  /*0d50*/  IADD3 R6, PT, PT, R5, R4, RZ ;  /* 0x0000000405067210 */ /* 0x000fca0007ffe0ff */
[----:B-12---:R-:W-:-:S05]  /*0d60*/  IMAD.SHL.U32 R8, R6, 0x4, RZ ;  /* 0x0000000406087824 */ /* 0x006fca00078e00ff */
[----:B------:R-:W-:-:S04]  /*0d70*/  LOP3.LUT R8, R8, 0x1fffc, RZ, 0xc0, !PT ;  /* 0x0001fffc08087812 */ /* 0x000fc800078ec0ff */
[----:B0-----:R-:W-:-:S05]  /*0d80*/  IADD3 R8, P0, PT, R8, UR6, RZ ;  /* 0x0000000608087c10 */ /* 0x001fca000ff1e0ff */
[----:B------:R-:W-:-:S05]  /*0d90*/  IMAD.X R9, RZ, RZ, UR7, P0 ;  /* 0x00000007ff097e24 */ /* 0x000fca00080e06ff */
[----:B------:R-:W2:Y:S01]  /*0da0*/  ATOMG.E.OR.STRONG.GPU PT, R11, desc[UR8][R8.64], RZ ;  /* 0x800000ff080b79a8 */ /* 0x000ea2000b1ef108 */
[----:B------:R-:W-:Y:S01]  /*0db0*/  BSSY.RECONVERGENT B0, `(.L_x_30) ;  /* 0x0000051000007945 */ /* 0x000fe20003800200 */
[----:B------:R-:W-:Y:S02]  /*0dc0*/  LOP3.LUT R6, R6, 0x7fff, RZ, 0xc0, !PT ;  /* 0x00007fff06067812 */ /* 0x000fe400078ec0ff */
[----:B--2---:R-:W-:-:S13]  /*0dd0*/  ISETP.NE.AND P0, PT, R11, RZ, PT ;  /* 0x000000ff0b00720c */ /* 0x004fda0003f05270 */
[----:B------:R-:W-:Y:S05]  /*0de0*/  @P0 BRA `(.L_x_31) ;  /* 0x0000000000d80947 */ /* 0x000fea0003800000 */
[----:B------:R-:W-:Y:S02]  /*0df0*/  IMAD.MOV.U32 R13, RZ, RZ, 0x1 ;  /* 0x00000001ff0d7424 */ /* 0x000fe400078e00ff */
[----:B------:R-:W-:-:S05]  /*0e00*/  IMAD.MOV.U32 R12, RZ, RZ, RZ ;  /* 0x000000ffff0c7224 */ /* 0x000fca00078e00ff */
[----:B------:R-:W2:Y:S02]  /*0e10*/  ATOMG.E.CAS.STRONG.GPU PT, R11, [R8], R12, R13 ;  /* 0x0000000c080b73a9 */ /* 0x000ea400001ee10d */
[----:B--2---:R-:W-:-:S13]  /*0e20*/  ISETP.NE.AND P0, PT, R11, RZ, PT ;  /* 0x000000ff0b00720c */ /* 0x004fda0003f05270 */
[----:B------:R-:W-:Y:S05]  /*0e30*/  @P0 BRA `(.L_x_32) ;  /* 0x0000000000640947 */ /* 0x000fea0003800000 */
[----:B------:R-:W0:Y:S01]  /*0e40*/  LDC.64 R8, c[0x0][0x3a0] ;  /* 0x0000e800ff087b82 */ /* 0x000e220000000a00 */
[----:B------:R-:W-:Y:S01]  /*0e50*/  HFMA2 R15, -RZ, RZ, 0, 0 ;  /* 0x00000000ff0f7431 */ /* 0x000fe200000001ff */
[----:B------:R-:W-:Y:S01]  /*0e60*/  BSSY.RECONVERGENT B2, `(.L_x_33) ;  /* 0x000000c000027945 */ /* 0x000fe20003800200 */
[----:B0-----:R-:W-:-:S07]  /*0e70*/  IMAD.WIDE.U32 R12, R6, 0x20, R8 ;  /* 0x00000020060c7825 */ /* 0x001fce00078e0008 */
.L_x_34:
        /* <DEDUP_REMOVED lines=11> */
.L_x_33:
[----:B------:R-:W0:Y:S01]  /*0f30*/  S2R R10, SR_LANEID ;  /* 0x00000000000a7919 */ /* 0x000e220000000000 */
[----:B------:R-:W1:Y:S01]  /*0f40*/  LDC.64 R8, c[0x0][0x3a8] ;  /* 0x0000ea00ff087b82 */ /* 0x000e620000000a00 */
[----:B------:R-:W-:Y:S02]  /*0f50*/  VOTEU.ANY UR6, UPT, PT ;  /* 0x0000000000067886 */ /* 0x000fe400038e0100 */
[----:B------:R-:W-:Y:S02]  /*0f60*/  UFLO.U32 UR7, UR6 ;  /* 0x00000006000772bd */ /* 0x000fe400080e0000 */
[----:B------:R-:W1:Y:S04]  /*0f70*/  POPC R11, UR6 ;  /* 0x00000006000b7d09 */ /* 0x000e680008000000 */
[----:B0-----:R-:W-:-:S02]  /*0f80*/  ISETP.EQ.U32.AND P0, PT, R10, UR7, PT ;  /* 0x000000070a007c0c */ /* 0x001fc4000bf02070 */
[----:B------:R-:W-:-:S11]  /*0f90*/  MOV R10, R6 ;  /* 0x00000006000a7202 */ /* 0x000fd60000000f00 */
[----:B-1----:R1:W-:Y:S01]  /*0fa0*/  @P0 REDG.E.ADD.STRONG.GPU desc[UR8][R8.64], R11 ;  /* 0x0000000b0800098e */ /* 0x0023e2000c12e108 */
[----:B------:R-:W-:Y:S01]  /*0fb0*/  PLOP3.LUT P0, PT, PT, PT, PT, 0x8, 0x80 ;  /* 0x000000000080781c */ /* 0x000fe20003f0e170 */
[----:B------:R-:W-:-:S12]  /*0fc0*/  BRA `(.L_x_35) ;  /* 0x0000000000bc7947 */ /* 0x000fd80003800000 */
.L_x_32:
[----:B------:R-:W0:Y:S01]  /*0fd0*/  LDC.64 R12, c[0x0][0x3a0] ;  /* 0x0000e800ff0c7b82 */ /* 0x000e220000000a00 */
[----:B------:R-:W-:Y:S01]  /*0fe0*/  BSSY.RELIABLE B2, `(.L_x_36) ;  /* 0x0000011000027945 */ /* 0x000fe20003800100 */
[----:B------:R-:W-:Y:S02]  /*0ff0*/  IMAD.MOV.U32 R11, RZ, RZ, RZ ;  /* 0x000000ffff0b7224 */ /* 0x000fe400078e00ff */
[----:B0-----:R-:W-:-:S07]  /*1000*/  IMAD.WIDE.U32 R12, R6, 0x20, R12 ;  /* 0x00000020060c7825 */ /* 0x001fce00078e000c */
.L_x_37:
[-C--:B------:R-:W-:Y:S02]  /*1010*/  IADD3 R14, P0, PT, R12, R11.reuse, RZ ;  /* 0x0000000b0c0e7210 */ /* 0x080fe40007f1e0ff */
[----:B------:R-:W-:-:S03]  /*1020*/  IADD3 R16, P1, PT, R2, R11, RZ ;  /* 0x0000000b02107210 */ /* 0x000fc60007f3e0ff */
[----:B------:R-:W-:Y:S02]  /*1030*/  IMAD.X R15, RZ, RZ, R13, P0 ;  /* 0x000000ffff0f7224 */ /* 0x000fe400000e060d */
[----:B------:R-:W-:-:S04]  /*1040*/  IMAD.X R17, RZ, RZ, R3, P1 ;  /* 0x000000ffff117224 */ /* 0x000fc800008e0603 */
[----:B------:R-:W2:Y:S04]  /*1050*/  LDG.E.U8 R15, desc[UR8][R14.64] ;  /* 0x000000080e0f7981 */ /* 0x000ea8000c1e1100 */
[----:B------:R-:W2:Y:S01]  /*1060*/  LDG.E.U8 R16, desc[UR8][R16.64] ;  /* 0x0000000810107981 */ /* 0x000ea2000c1e1100 */
[----:B------:R-:W-:Y:S02]  /*1070*/  PLOP3.LUT P0, PT, PT, PT, PT, 0x80, 0x8 ;  /* 0x000000000008781c */ /* 0x000fe40003f0f070 */
[----:B--2---:R-:W-:-:S13]  /*1080*/  ISETP.NE.AND P1, PT, R15, R16, PT ;  /* 0x000000100f00720c */ /* 0x004fda0003f25270 */
[----:B------:R-:W-:Y:S05]  /*1090*/  @P1 BREAK.RELIABLE B2 ;  /* 0x0000000000021942 */ /* 0x000fea0003800100 */
[----:B------:R-:W-:Y:S05]  /*10a0*/  @P1 BRA `(.L_x_35) ;  /* 0x0000000000841947 */ /* 0x000fea0003800000 */
[----:B------:R-:W-:Y:S02]  /*10b0*/  ISETP.NE.AND P1, PT, R15, RZ, PT ;  /* 0x000000ff0f00720c */ /* 0x000fe40003f25270 */
[C---:B------:R-:W-:Y:S02]  /*10c0*/  ISETP.GE.U32.AND P0, PT, R11.reuse, 0x1f, PT ;  /* 0x0000001f0b00780c */ /* 0x040fe40003f06070 */
[----:B------:R-:W-:-:S11]  /*10d0*/  IADD3 R11, PT, PT, R11, 0x1, RZ ;  /* 0x000000010b0b7810 */ /* 0x000fd60007ffe0ff */
[----:B------:R-:W-:Y:S05]  /*10e0*/  @!P0 BRA P1, `(.L_x_37) ;  /* 0xfffffffc00c88947 */ /* 0x000fea000083ffff */
[----:B------:R-:W-:Y:S05]  /*10f0*/  BSYNC.RELIABLE B2 ;  /* 0x0000000000027941 */ /* 0x000fea0003800100 */
.L_x_36:
[----:B------:R-:W-:-:S05]  /*1100*/  IMAD.MOV.U32 R11, RZ, RZ, 0x1 ;  /* 0x00000001ff0b7424 */ /* 0x000fca00078e00ff */
[----:B------:R2:W-:Y:S01]  /*1110*/  REDG.E.ADD.STRONG.GPU desc[UR8][R8.64], R11 ;  /* 0x0000000b0800798e */ /* 0x0005e2000c12e108 */
[----:B------:R-:W-:Y:S01]  /*1120*/  PLOP3.LUT P0, PT, PT, PT, PT, 0x8, 0x80 ;  /* 0x000000000080781c */ /* 0x000fe20003f0e170 */
[----:B------:R-:W-:Y:S01]  /*1130*/  IMAD.MOV.U32 R10, RZ, RZ, R6 ;  /* 0x000000ffff0a7224 */ /* 0x000fe200078e0006 */
[----:B------:R-:W-:Y:S11]  /*1140*/  BRA `(.L_x_35) ;  /* 0x00000000005c7947 */ /* 0x000ff60003800000 */
.L_x_31:
[----:B------:R-:W0:Y:S01]  /*1150*/  LDC.64 R12, c[0x0][0x3a0] ;  /* 0x0000e800ff0c7b82 */ /* 0x000e220000000a00 */
[----:B------:R-:W-:Y:S01]  /*1160*/  BSSY.RELIABLE B2, `(.L_x_38) ;  /* 0x0000011000027945 */ /* 0x000fe20003800100 */
[----:B------:R-:W-:Y:S02]  /*1170*/  IMAD.MOV.U32 R11, RZ, RZ, RZ ;  /* 0x000000ffff0b7224 */ /* 0x000fe400078e00ff */
[----:B0-----:R-:W-:-:S07]  /*1180*/  IMAD.WIDE.U32 R12, R6, 0x20, R12 ;  /* 0x00000020060c7825 */ /* 0x001fce00078e000c */
.L_x_39:
[-C--:B------:R-:W-:Y:S02]  /*1190*/  IADD3 R14, P0, PT, R12, R11.reuse, RZ ;  /* 0x0000000b0c0e7210 */ /* 0x080fe40007f1e0ff */
[----:B------:R-:W-:Y:S02]  /*11a0*/  IADD3 R16, P1, PT, R2, R11, RZ ;  /* 0x0000000b02107210 */ /* 0x000fe40007f3e0ff */
[----:B------:R-:W-:-:S03]  /*11b0*/  IADD3.X R15, PT, PT, RZ, R13, RZ, P0, !PT ;  /* 0x0000000dff0f7210 */ /* 0x000fc600007fe4ff */
[----:B------:R-:W-:-:S03]  /*11c0*/  IMAD.X R17, RZ, RZ, R3, P1 ;  /* 0x000000ffff117224 */ /* 0x000fc600008e0603 */
[----:B------:R-:W2:Y:S04]  /*11d0*/  LDG.E.U8 R15, desc[UR8][R14.64] ;  /* 0x000000080e0f7981 */ /* 0x000ea8000c1e1100 */
[----:B------:R-:W2:Y:S01]  /*11e0*/  LDG.E.U8 R16, desc[UR8][R16.64] ;  /* 0x0000000810107981 */ /* 0x000ea2000c1e1100 */
[----:B------:R-:W-:Y:S02]  /*11f0*/  PLOP3.LUT P0, PT, PT, PT, PT, 0x80, 0x8 ;  /* 0x000000000008781c */ /* 0x000fe40003f0f070 */
[----:B--2---:R-:W-:-:S13]  /*1200*/  ISETP.NE.AND P1, PT, R15, R16, PT ;  /* 0x000000100f00720c */ /* 0x004fda0003f25270 */
[----:B------:R-:W-:Y:S05]  /*1210*/  @P1 BREAK.RELIABLE B2 ;  /* 0x0000000000021942 */ /* 0x000fea0003800100 */
[----:B------:R-:W-:Y:S05]  /*1220*/  @P1 BRA `(.L_x_35) ;  /* 0x0000000000241947 */ /* 0x000fea0003800000 */
[----:B------:R-:W-:Y:S02]  /*1230*/  ISETP.NE.AND P1, PT, R15, RZ, PT ;  /* 0x000000ff0f00720c */ /* 0x000fe40003f25270 */
[C---:B------:R-:W-:Y:S01]  /*1240*/  ISETP.GE.U32.AND P0, PT, R11.reuse, 0x1f, PT ;  /* 0x0000001f0b00780c */ /* 0x040fe20003f06070 */
[----:B------:R-:W-:-:S12]  /*1250*/  VIADD R11, R11, 0x1 ;  /* 0x000000010b0b7836 */ /* 0x000fd80000000000 */
[----:B------:R-:W-:Y:S05]  /*1260*/  @!P0 BRA P1, `(.L_x_39) ;  /* 0xfffffffc00c88947 */ /* 0x000fea000083ffff */
[----:B------:R-:W-:Y:S05]  /*1270*/  BSYNC.RELIABLE B2 ;  /* 0x0000000000027941 */ /* 0x000fea0003800100 */
.L_x_38:
[----:B------:R-:W-:-:S05]  /*1280*/  IMAD.MOV.U32 R11, RZ, RZ, 0x1 ;  /* 0x00000001ff0b7424 */ /* 0x000fca00078e00ff */
[----:B------:R0:W-:Y:S01]  /*1290*/  REDG.E.ADD.STRONG.GPU desc[UR8][R8.64], R11 ;  /* 0x0000000b0800798e */ /* 0x0001e2000c12e108 */
[----:B------:R-:W-:Y:S02]  /*12a0*/  PLOP3.LUT P0, PT, PT, PT, PT, 0x8, 0x80 ;  /* 0x000000000080781c */ /* 0x000fe40003f0e170 */
[----:B------:R-:W-:-:S11]  /*12b0*/  MOV R10, R6 ;  /* 0x00000006000a7202 */ /* 0x000fd60000000f00 */
.L_x_35:
[----:B------:R-:W-:Y:S05]  /*12c0*/  BSYNC.RECONVERGENT B0 ;  /* 0x0000000000007941 */ /* 0x000fea0003800200 */
.L_x_30:
[C---:B------:R-:W-:Y:S01]  /*12d0*/  ISETP.LT.U32.AND P1, PT, R4.reuse, 0xff, PT ;  /* 0x000000ff0400780c */ /* 0x040fe20003f21070 */
[----:B------:R-:W-:-:S12]  /*12e0*/  VIADD R4, R4, 0x1 ;  /* 0x0000000104047836 */ /* 0x000fd80000000000 */
[----:B------:R-:W-:Y:S05]  /*12f0*/  @P0 BRA P1, `(.L_x_40) ;  /* 0xfffffff8008c0947 */ /* 0x000fea000083ffff */
[----:B------:R-:W-:Y:S05]  /*1300*/  BSYNC B1 ;  /* 0x0000000000017941 */ /* 0x000fea0003800000 */
.L_x_29:
[----:B------:R-:W-:Y:S01]  /*1310*/  ISETP.NE.AND P0, PT, R10, -0x1, PT ;  /* 0xffffffff0a00780c */ /* 0x000fe20003f05270 */
[----:B------:R-:W3:-:S12]  /*1320*/  LDCU UR6, c[0x0][0x388] ;  /* 0x00007100ff0677ac */ /* 0x000ed80008000800 */
[----:B------:R-:W4:Y:S02]  /*1330*/  @P0 LDC.64 R2, c[0x0][0x390] ;  /* 0x0000e400ff020b82 */ /* 0x000f240000000a00 */
[----:B----4-:R-:W-:-:S04]  /*1340*/  @P0 IMAD.WIDE R2, R0, 0x4, R2 ;  /* 0x0000000400020825 */ /* 0x010fc800078e0202 */
[----:B------:R-:W-:Y:S01]  /*1350*/  IMAD.IADD R0, R7, 0x1, R0 ;  /* 0x0000000107007824 */ /* 0x000fe200078e0200 */
[----:B------:R4:W-:Y:S04]  /*1360*/  @P0 STG.E desc[UR8][R2.64], R10 ;  /* 0x0000000a02000986 */ /* 0x0009e8000c101908 */
[----:B---3--:R-:W-:-:S13]  /*1370*/  ISETP.GE.AND P0, PT, R0, UR6, PT ;  /* 0x0000000600007c0c */ /* 0x008fda000bf06270 */
[----:B----4-:R-:W-:Y:S05]  /*1380*/  @!P0 BRA `(.L_x_41) ;  /* 0xffffffec00548947 */ /* 0x010fea000383ffff */
[----:B------:R-:W-:Y:S05]  /*1390*/  EXIT ;  /* 0x000000000000794d */ /* 0x000fea0003800000 */
.L_x_42:
        /* <DEDUP_REMOVED lines=14> */
.L_x_85:


//--------------------- .text._Z13process_wordsPciPiiP9WordCountS0_i --------------------------
	.section	.text._Z13process_wordsPciPiiP9WordCountS0_i,"ax",@progbits
	.align	128
        .global         _Z13process_wordsPciPiiP9WordCountS0_i
        .type           _Z13process_wordsPciPiiP9WordCountS0_i,@function
        .size           _Z13process_wordsPciPiiP9WordCountS0_i,(.L_x_86 - _Z13process_wordsPciPiiP9WordCountS0_i)
        .other          _Z13process_wordsPciPiiP9WordCountS0_i,@"STO_CUDA_ENTRY STV_DEFAULT"
_Z13process_wordsPciPiiP9WordCountS0_i:
.text._Z13process_wordsPciPiiP9WordCountS0_i:
[----:B------:R-:W0:Y:S01]  /*0000*/  LDC R1, c[0x0][0x37c] ;  /* 0x0000df00ff017b82 */ /* 0x000e220000000800 */
[----:B------:R-:W1:Y:S07]  /*0010*/  S2R R0, SR_TID.X ;  /* 0x0000000000007919 */ /* 0x000e6e0000002100 */
[----:B------:R-:W1:Y:S01]  /*0020*/  S2UR UR4, SR_CTAID.X ;  /* 0x00000000000479c3 */ /* 0x000e620000002500 */
[----:B------:R-:W2:Y:S01]  /*0030*/  LDCU UR5, c[0x0][0x398] ;  /* 0x00007300ff0577ac */ /* 0x000ea20008000800 */
[----:B0-----:R-:W-:-:S06]  /*0040*/  VIADD R1, R1, 0xffffffe0 ;  /* 0xffffffe001017836 */ /* 0x001fcc0000000000 */
[----:B------:R-:W1:Y:S02]  /*0050*/  LDC R3, c[0x0][0x360] ;  /* 0x0000d800ff037b82 */ /* 0x000e640000000800 */
[----:B-1----:R-:W-:-:S05]  /*0060*/  IMAD R3, R3, UR4, R0 ;  /* 0x0000000403037c24 */ /* 0x002fca000f8e0200 */
[----:B--2---:R-:W-:-:S13]  /*0070*/  ISETP.GE.AND P0, PT, R3, UR5, PT ;  /* 0x0000000503007c0c */ /* 0x004fda000bf06270 */
[----:B------:R-:W-:Y:S05]  /*0080*/  @P0 EXIT ;  /* 0x000000000000094d */ /* 0x000fea0003800000 */
[----:B------:R-:W0:Y:S01]  /*0090*/  LDC.64 R6, c[0x0][0x390] ;  /* 0x0000e400ff067b82 */ /* 0x000e220000000a00 */
[----:B------:R-:W1:Y:S01]  /*00a0*/  LDCU.64 UR4, c[0x0][0x358] ;  /* 0x00006b00ff0477ac */ /* 0x000e620008000a00 */
[----:B------:R-:W2:Y:S01]  /*00b0*/  LDCU UR6, c[0x0][0x388] ;  /* 0x00007100ff0677ac */ /* 0x000ea20008000800 */
[----:B------:R-:W3:Y:S01]  /*00c0*/  LDCU.64 UR8, c[0x0][0x380] ;  /* 0x00007000ff0877ac */ /* 0x000ee20008000a00 */
[----:B0-----:R-:W-:-:S06]  /*00d0*/  IMAD.WIDE R6, R3, 0x4, R6 ;  /* 0x0000000403067825 */ /* 0x001fcc00078e0206 */
[----:B-1----:R0:W5:Y:S01]  /*00e0*/  LDG.E R6, desc[UR4][R6.64] ;  /* 0x0000000406067981 */ /* 0x002162000c1e1900 */
[----:B------:R-:W-:Y:S01]  /*00f0*/  BSSY.RECONVERGENT B0, `(.L_x_43) ;  /* 0x0000025000007945 */ /* 0x000fe20003800200 */
[----:B------:R-:W-:Y:S02]  /*0100*/  IMAD.MOV.U32 R5, RZ, RZ, RZ ;  /* 0x000000ffff057224 */ /* 0x000fe400078e00ff */
[----:B------:R-:W-:Y:S02]  /*0110*/  IMAD.MOV.U32 R9, RZ, RZ, 0x1 ;  /* 0x00000001ff097424 */ /* 0x000fe400078e00ff */
[----:B--23--:R-:W-:-:S07]  /*0120*/  IMAD.MOV.U32 R10, RZ, RZ, RZ ;  /* 0x000000ffff0a7224 */ /* 0x00cfce00078e00ff */
.L_x_46:
[--C-:B0----5:R-:W-:Y:S01]  /*0130*/  IMAD.IADD R7, R6, 0x1, R5.reuse ;  /* 0x0000000106077824 */ /* 0x121fe200078e0205 */
[----:B------:R-:W-:Y:S01]  /*0140*/  BSSY.RECONVERGENT B1, `(.L_x_44) ;  /* 0x000001b000017945 */ /* 0x000fe20003800200 */
[----:B------:R-:W-:Y:S01]  /*0150*/  IMAD.MOV.U32 R0, RZ, RZ, R5 ;  /* 0x000000ffff007224 */ /* 0x000fe200078e0005 */
[----:B------:R-:W-:Y:S01]  /*0160*/  PLOP3.LUT P3, PT, PT, PT, PT, 0x8, 0x80 ;  /* 0x000000000080781c */ /* 0x000fe20003f6e170 */
[----:B------:R-:W-:Y:S01]  /*0170*/  IMAD.MOV.U32 R3, RZ, RZ, R9 ;  /* 0x000000ffff037224 */ /* 0x000fe200078e0009 */
[----:B------:R-:W-:Y:S01]  /*0180*/  ISETP.GE.AND P0, PT, R7, UR6, PT ;  /* 0x0000000607007c0c */ /* 0x000fe2000bf06270 */
[----:B------:R-:W-:Y:S01]  /*0190*/  VIADD R2, R5, 0x1 ;  /* 0x0000000105027836 */ /* 0x000fe20000000000 */
[----:B------:R-:W-:Y:S02]  /*01a0*/  ISETP.LT.U32.AND P1, PT, R0, 0x1f, PT ;  /* 0x0000001f0000780c */ /* 0x000fe40003f21070 */
[----:B------:R-:W-:-:S09]  /*01b0*/  IADD3 R9, P2, PT, R9, 0x1, RZ ;  /* 0x0000000109097810 */ /* 0x000fd20007f5e0ff */
[----:B------:R-:W-:Y:S05]  /*01c0*/  @P0 BRA `(.L_x_45) ;  /* 0x0000000000480947 */ /* 0x000fea0003800000 */
[----:B------:R-:W-:-:S04]  /*01d0*/  IADD3 R4, P0, PT, R7, UR8, RZ ;  /* 0x0000000807047c10 */ /* 0x000fc8000ff1e0ff */
[----:B------:R-:W-:-:S05]  /*01e0*/  LEA.HI.X.SX32 R5, R7, UR9, 0x1, P0 ;  /* 0x0000000907057c11 */ /* 0x000fca00080f0eff */
[----:B------:R-:W2:Y:S01]  /*01f0*/  LDG.E.U8 R4, desc[UR4][R4.64] ;  /* 0x0000000404047981 */ /* 0x000ea2000c1e1100 */
[----:B------:R-:W-:-:S05]  /*0200*/  IMAD.MOV.U32 R11, RZ, RZ, 0x1 ;  /* 0x00000001ff0b7424 */ /* 0x000fca00078e00ff */
[CC--:B--2---:R-:W-:Y:S02]  /*0210*/  SHF.L.U32 R7, R11.reuse, R4.reuse, RZ ;  /* 0x000000040b077219 */ /* 0x0c4fe400000006ff */
[----:B------:R-:W-:Y:S02]  /*0220*/  SHF.L.U64.HI R8, R11, R4, RZ ;  /* 0x000000040b087219 */ /* 0x000fe400000102ff */
[----:B------:R-:W-:Y:S02]  /*0230*/  LOP3.LUT P0, RZ, R7, 0x2600, RZ, 0xc0, !PT ;  /* 0x0000260007ff7812 */ /* 0x000fe4000780c0ff */
[----:B------:R-:W-:Y:S02]  /*0240*/  ISETP.LE.U32.AND P4, PT, R4, 0x3f, PT ;  /* 0x0000003f0400780c */ /* 0x000fe40003f83070 */
[----:B------:R-:W-:-:S13]  /*0250*/  LOP3.LUT P0, RZ, R8, 0xdc007387, RZ, 0xc0, P0 ;  /* 0xdc00738708ff7812 */ /* 0x000fda000000c0ff */
[----:B------:R-:W-:Y:S05]  /*0260*/  @P0 BRA P4, `(.L_x_45) ;  /* 0x0000000000200947 */ /* 0x000fea0002000000 */
[----:B------:R-:W-:-:S05]  /*0270*/  VIADD R4, R4, 0xffffffa5 ;  /* 0xffffffa504047836 */ /* 0x000fca0000000000 */
[----:B------:R-:W-:-:S04]  /*0280*/  LOP3.LUT R4, R4, 0xffff, RZ, 0xc0, !PT ;  /* 0x0000ffff04047812 */ /* 0x000fc800078ec0ff */
[CC--:B------:R-:W-:Y:S02]  /*0290*/  SHF.L.U32 R7, R11.reuse, R4.reuse, RZ ;  /* 0x000000040b077219 */ /* 0x0c0fe400000006ff */
[----:B------:R-:W-:Y:S02]  /*02a0*/  SHF.L.U64.HI R5, R11, R4, RZ ;  /* 0x000000040b057219 */ /* 0x000fe400000102ff */
[----:B------:R-:W-:-:S04]  /*02b0*/  LOP3.LUT P0, RZ, R7, 0x7, RZ, 0xc0, !PT ;  /* 0x0000000707ff7812 */ /* 0x000fc8000780c0ff */
[----:B------:R-:W-:-:S04]  /*02c0*/  LOP3.LUT P0, RZ, R5, 0x5, RZ, 0xc0, P0 ;  /* 0x0000000505ff7812 */ /* 0x000fc8000000c0ff */
[----:B------:R-:W-:-:S13]  /*02d0*/  ISETP.LE.U32.AND P0, PT, R4, 0x22, P0 ;  /* 0x000000220400780c */ /* 0x000fda0000703070 */
[----:B------:R-:W-:-:S13]  /*02e0*/  @!P0 PLOP3.LUT P3, PT, PT, PT, PT, 0x80, 0x8 ;  /* 0x000000000008881c */ /* 0x000fda0003f6f070 */
.L_x_45:
[----:B------:R-:W-:Y:S05]  /*02f0*/  BSYNC.RECONVERGENT B1 ;  /* 0x0000000000017941 */ /* 0x000fea0003800200 */
.L_x_44:
[----:B------:R-:W-:Y:S02]  /*0300*/  IMAD.MOV.U32 R4, RZ, RZ, R10 ;  /* 0x000000ffff047224 */ /* 0x000fe400078e000a */
[----:B------:R-:W-:Y:S02]  /*0310*/  IMAD.MOV.U32 R5, RZ, RZ, R2 ;  /* 0x000000ffff057224 */ /* 0x000fe400078e0002 */
[----:B------:R-:W-:Y:S01]  /*0320*/  IMAD.X R10, RZ, RZ, R10, P2 ;  /* 0x000000ffff0a7224 */ /* 0x000fe200010e060a */
[----:B------:R-:W-:Y:S06]  /*0330*/  @P3 BRA P1, `(.L_x_46) ;  /* 0xfffffffc007c3947 */ /* 0x000fec000083ffff */
[----:B------:R-:W-:Y:S05]  /*0340*/  BSYNC.RECONVERGENT B0 ;  /* 0x0000000000007941 */ /* 0x000fea0003800200 */
.L_x_43:
[----:B------:R-:W-:-:S13]  /*0350*/  ISETP.NE.AND P0, PT, R0, RZ, PT ;  /* 0x000000ff0000720c */ /* 0x000fda0003f05270 */
[----:B------:R-:W-:Y:S05]  /*0360*/  @!P0 EXIT ;  /* 0x000000000000894d */ /* 0x000fea0003800000 */
[C---:B------:R-:W-:Y:S01]  /*0370*/  ISETP.GE.U32.AND P1, PT, R0.reuse, 0x4, PT ;  /* 0x000000040000780c */ /* 0x040fe20003f26070 */
[----:B------:R-:W0:Y:S01]  /*0380*/  LDCU.64 UR8, c[0x0][0x380] ;  /* 0x00007000ff0877ac */ /* 0x000e220008000a00 */
[----:B------:R-:W-:Y:S01]  /*0390*/  BSSY.RECONVERGENT B0, `(.L_x_47) ;  /* 0x000002e000007945 */ /* 0x000fe20003800200 */
[----:B------:R-:W-:Y:S01]  /*03a0*/  LOP3.LUT P0, R10, R0, 0x3, RZ, 0xc0, !PT ;  /* 0x00000003000a7812 */ /* 0x000fe2000780c0ff */
[----:B------:R-:W-:Y:S01]  /*03b0*/  IMAD.MOV.U32 R2, RZ, RZ, RZ ;  /* 0x000000ffff027224 */ /* 0x000fe200078e00ff */
[----:B------:R-:W1:Y:S01]  /*03c0*/  LDCU.64 UR6, c[0x0][0x380] ;  /* 0x00007000ff0677ac */ /* 0x000e620008000a00 */
[----:B------:R-:W-:-:S07]  /*03d0*/  IMAD.IADD R7, R1, 0x1, R0 ;  /* 0x0000000101077824 */ /* 0x000fce00078e0200 */
[----:B------:R-:W-:Y:S05]  /*03e0*/  @!P1 BRA `(.L_x_48) ;  /* 0x0000000000a09947 */ /* 0x000fea0003800000 */
[C---:B------:R-:W-:Y:S01]  /*03f0*/  LOP3.LUT R8, R0.reuse, 0xfffffffc, RZ, 0xc0, !PT ;  /* 0xfffffffc00087812 */ /* 0x040fe200078ec0ff */
[----:B------:R-:W-:Y:S01]  /*0400*/  VIADD R12, R1, 0x3 ;  /* 0x00000003010c7836 */ /* 0x000fe20000000000 */
[----:B------:R-:W-:Y:S01]  /*0410*/  LOP3.LUT R2, R0, 0x7ffffffc, RZ, 0xc0, !PT ;  /* 0x7ffffffc00027812 */ /* 0x000fe200078ec0ff */
[----:B------:R-:W-:Y:S02]  /*0420*/  IMAD.MOV.U32 R11, RZ, RZ, R6 ;  /* 0x000000ffff0b7224 */ /* 0x000fe400078e0006 */
[----:B------:R-:W-:-:S07]  /*0430*/  IMAD.MOV R13, RZ, RZ, -R8 ;  /* 0x000000ffff0d7224 */ /* 0x000fce00078e0a08 */
.L_x_49:
[----:B-1----:R-:W-:-:S04]  /*0440*/  IADD3.X R8, P1, PT, R11, UR6, RZ, PT, !PT ;  /* 0x000000060b087c10 */ /* 0x002fc8000bf3e4ff */
[----:B------:R-:W-:-:S05]  /*0450*/  LEA.HI.X.SX32 R9, R11, UR7, 0x1, P1 ;  /* 0x000000070b097c11 */ /* 0x000fca00088f0eff */
[----:B------:R-:W2:Y:S04]  /*0460*/  LDG.E.U8 R21, desc[UR4][R8.64+-0x1] ;  /* 0xffffff0408157981 */ /* 0x000ea8000c1e1100 */
[----:B------:R-:W3:Y:S04]  /*0470*/  LDG.E.U8 R23, desc[UR4][R8.64] ;  /* 0x0000000408177981 */ /* 0x000ee8000c1e1100 */
[----:B------:R-:W4:Y:S04]  /*0480*/  LDG.E.U8 R25, desc[UR4][R8.64+0x1] ;  /* 0x0000010408197981 */ /* 0x000f28000c1e1100 */
[----:B------:R-:W5:Y:S01]  /*0490*/  LDG.E.U8 R27, desc[UR4][R8.64+0x2] ;  /* 0x00000204081b7981 */ /* 0x000f62000c1e1100 */
[----:B------:R-:W-:-:S02]  /*04a0*/  VIADD R13, R13, 0x4 ;  /* 0x000000040d0d7836 */ /* 0x000fc40000000000 */
[----:B------:R-:W-:Y:S02]  /*04b0*/  VIADD R11, R11, 0x4 ;  /* 0x000000040b0b7836 */ /* 0x000fe40000000000 */
[----:B--2---:R-:W-:Y:S02]  /*04c0*/  VIADD R14, R21, 0xffffffbf ;  /* 0xffffffbf150e7836 */ /* 0x004fe40000000000 */
[----:B---3--:R-:W-:-:S03]  /*04d0*/  VIADD R15, R23, 0xffffffbf ;  /* 0xffffffbf170f7836 */ /* 0x008fc60000000000 */
[----:B------:R-:W-:-:S04]  /*04e0*/  LOP3.LUT R14, R14, 0xff, RZ, 0xc0, !PT ;  /* 0x000000ff0e0e7812 */ /* 0x000fc800078ec0ff */
[----:B------:R-:W-:Y:S01]  /*04f0*/  ISETP.GT.U32.AND P1, PT, R14, 0x19, PT ;  /* 0x000000190e00780c */ /* 0x000fe20003f24070 */
[----:B----4-:R-:W-:Y:S01]  /*0500*/  VIADD R14, R25, 0xffffffbf ;  /* 0xffffffbf190e7836 */ /* 0x010fe20000000000 */
[----:B------:R-:W-:Y:S01]  /*0510*/  LOP3.LUT R15, R15, 0xff, RZ, 0xc0, !PT ;  /* 0x000000ff0f0f7812 */ /* 0x000fe200078ec0ff */
[----:B-----5:R-:W-:-:S03]  /*0520*/  VIADD R16, R27, 0xffffffbf ;  /* 0xffffffbf1b107836 */ /* 0x020fc60000000000 */
[----:B------:R-:W-:Y:S02]  /*0530*/  LOP3.LUT R14, R14, 0xff, RZ, 0xc0, !PT ;  /* 0x000000ff0e0e7812 */ /* 0x000fe400078ec0ff */
[----:B------:R-:W-:Y:S02]  /*0540*/  ISETP.GE.U32.AND P2, PT, R15, 0x1a, PT ;  /* 0x0000001a0f00780c */ /* 0x000fe40003f46070 */
[----:B------:R-:W-:Y:S02]  /*0550*/  LOP3.LUT R16, R16, 0xff, RZ, 0xc0, !PT ;  /* 0x000000ff10107812 */ /* 0x000fe400078ec0ff */
[----:B------:R-:W-:Y:S01]  /*0560*/  ISETP.GE.U32.AND P3, PT, R14, 0x1a, PT ;  /* 0x0000001a0e00780c */ /* 0x000fe20003f66070 */
[----:B------:R-:W-:Y:S01]  /*0570*/  @!P1 VIADD R9, R21, 0x20 ;  /* 0x0000002015099836 */ /* 0x000fe20000000000 */
[----:B------:R-:W-:-:S04]  /*0580*/  ISETP.GE.U32.AND P4, PT, R16, 0x1a, PT ;  /* 0x0000001a1000780c */ /* 0x000fc80003f86070 */
[----:B------:R-:W-:Y:S03]  /*0590*/  @!P1 STL.U8 [R12+-0x3], R9 ;  /* 0xfffffd090c009387 */ /* 0x000fe60000100000 */
[----:B------:R-:W-:Y:S01]  /*05a0*/  @!P2 VIADD R15, R23, 0x20 ;  /* 0x00000020170fa836 */ /* 0x000fe20000000000 */
[----:B------:R-:W-:Y:S01]  /*05b0*/  @P1 STL.U8 [R12+-0x3], R21 ;  /* 0xfffffd150c001387 */ /* 0x000fe20000100000 */
[----:B------:R-:W-:Y:S02]  /*05c0*/  ISETP.NE.AND P1, PT, R13, RZ, PT ;  /* 0x000000ff0d00720c */ /* 0x000fe40003f25270 */
[----:B------:R-:W-:Y:S01]  /*05d0*/  @!P3 VIADD R17, R25, 0x20 ;  /* 0x000000201911b836 */ /* 0x000fe20000000000 */
[----:B------:R-:W-:Y:S01]  /*05e0*/  @P2 STL.U8 [R12+-0x2], R23 ;  /* 0xfffffe170c002387 */ /* 0x000fe20000100000 */
[----:B------:R-:W-:-:S03]  /*05f0*/  @!P4 VIADD R19, R27, 0x20 ;  /* 0x000000201b13c836 */ /* 0x000fc60000000000 */
[----:B------:R-:W-:Y:S04]  /*0600*/  @!P2 STL.U8 [R12+-0x2], R15 ;  /* 0xfffffe0f0c00a387 */ /* 0x000fe80000100000 */
[----:B------:R-:W-:Y:S04]  /*0610*/  @P3 STL.U8 [R12+-0x1], R25 ;  /* 0xffffff190c003387 */ /* 0x000fe80000100000 */
[----:B------:R-:W-:Y:S04]  /*0620*/  @!P3 STL.U8 [R12+-0x1], R17 ;  /* 0xffffff110c00b387 */ /* 0x000fe80000100000 */
[----:B------:R-:W-:Y:S04]  /*0630*/  @P4 STL.U8 [R12], R27 ;  /* 0x0000001b0c004387 */ /* 0x000fe80000100000 */
[----:B------:R1:W-:Y:S02]  /*0640*/  @!P4 STL.U8 [R12], R19 ;  /* 0x000000130c00c387 */ /* 0x0003e40000100000 */
[----:B-1----:R-:W-:Y:S01]  /*0650*/  VIADD R12, R12, 0x4 ;  /* 0x000000040c0c7836 */ /* 0x002fe20000000000 */
[----:B------:R-:W-:Y:S06]  /*0660*/  @P1 BRA `(.L_x_49) ;  /* 0xfffffffc00741947 */ /* 0x000fec000383ffff */
.L_x_48:
[----:B01----:R-:W-:Y:S05]  /*0670*/  BSYNC.RECONVERGENT B0 ;  /* 0x0000000000007941 */ /* 0x003fea0003800200 */
.L_x_47:
[----:B------:R-:W-:Y:S04]  /*0680*/  BSSY.RECONVERGENT B0, `(.L_x_50) ;  /* 0x0000013000007945 */ /* 0x000fe80003800200 */
[----:B------:R-:W-:Y:S05]  /*0690*/  @!P0 BRA `(.L_x_51) ;  /* 0x0000000000448947 */ /* 0x000fea0003800000 */
[----:B------:R-:W-:Y:S02]  /*06a0*/  IMAD.MOV R10, RZ, RZ, -R10 ;  /* 0x000000ffff0a7224 */ /* 0x000fe400078e0a0a */
[--C-:B------:R-:W-:Y:S02]  /*06b0*/  IMAD.IADD R6, R6, 0x1, R2.reuse ;  /* 0x0000000106067824 */ /* 0x100fe400078e0202 */
[----:B------:R-:W-:-:S07]  /*06c0*/  IMAD.IADD R11, R1, 0x1, R2 ;  /* 0x00000001010b7824 */ /* 0x000fce00078e0202 */
.L_x_52:
[----:B------:R-:W-:-:S04]  /*06d0*/  IADD3 R8, P0, PT, R6, UR8, RZ ;  /* 0x0000000806087c10 */ /* 0x000fc8000ff1e0ff */
[----:B------:R-:W-:-:S05]  /*06e0*/  LEA.HI.X.SX32 R9, R6, UR9, 0x1, P0 ;  /* 0x0000000906097c11 */ /* 0x000fca00080f0eff */
[----:B------:R-:W2:Y:S01]  /*06f0*/  LDG.E.U8 R8, desc[UR4][R8.64] ;  /* 0x0000000408087981 */ /* 0x000ea2000c1e1100 */
[----:B------:R-:W-:Y:S02]  /*0700*/  VIADD R10, R10, 0x1 ;  /* 0x000000010a0a7836 */ /* 0x000fe40000000000 */
[----:B------:R-:W-:Y:S02]  /*0710*/  VIADD R6, R6, 0x1 ;  /* 0x0000000106067836 */ /* 0x000fe40000000000 */
[----:B--2---:R-:W-:-:S05]  /*0720*/  VIADD R2, R8, 0xffffffbf ;  /* 0xffffffbf08027836 */ /* 0x004fca0000000000 */
[----:B------:R-:W-:-:S04]  /*0730*/  LOP3.LUT R2, R2, 0xff, RZ, 0xc0, !PT ;  /* 0x000000ff02027812 */ /* 0x000fc800078ec0ff */
[----:B------:R-:W-:-:S13]  /*0740*/  ISETP.GE.U32.AND P0, PT, R2, 0x1a, PT ;  /* 0x0000001a0200780c */ /* 0x000fda0003f06070 */
[----:B------:R-:W-:Y:S01]  /*0750*/  @!P0 VIADD R2, R8, 0x20 ;  /* 0x0000002008028836 */ /* 0x000fe20000000000 */
[----:B------:R-:W-:Y:S04]  /*0760*/  @P0 STL.U8 [R11], R8 ;  /* 0x000000080b000387 */ /* 0x000fe80000100000 */
[----:B------:R0:W-:Y:S01]  /*0770*/  @!P0 STL.U8 [R11], R2 ;  /* 0x000000020b008387 */ /* 0x0001e20000100000 */
[----:B------:R-:W-:Y:S01]  /*0780*/  ISETP.NE.AND P0, PT, R10, RZ, PT ;  /* 0x000000ff0a00720c */ /* 0x000fe20003f05270 */
[----:B0-----:R-:W-:-:S12]  /*0790*/  VIADD R11, R11, 0x1 ;  /* 0x000000010b0b7836 */ /* 0x001fd80000000000 */
[----:B------:R-:W-:Y:S05]  /*07a0*/  @P0 BRA `(.L_x_52) ;  /* 0xfffffffc00c80947 */ /* 0x000fea000383ffff */
.L_x_51:
[----:B------:R-:W-:Y:S05]  /*07b0*/  BSYNC.RECONVERGENT B0 ;  /* 0x0000000000007941 */ /* 0x000fea0003800200 */
.L_x_50:
[----:B------:R0:W-:Y:S01]  /*07c0*/  STL.U8 [R7], RZ ;  /* 0x000000ff07007387 */ /* 0x0001e20000100000 */
[----:B------:R-:W-:Y:S01]  /*07d0*/  BSSY.RECONVERGENT B0, `(.L_x_53) ;  /* 0x0000010000007945 */ /* 0x000fe20003800200 */
[----:B------:R-:W-:-:S07]  /*07e0*/  IMAD.MOV.U32 R2, RZ, RZ, RZ ;  /* 0x000000ffff027224 */ /* 0x000fce00078e00ff */
.L_x_54:
[----:B------:R-:W-:-:S06]  /*07f0*/  IMAD.IADD R6, R1, 0x1, R2 ;  /* 0x0000000101067824 */ /* 0x000fcc00078e0202 */
[----:B------:R-:W0:Y:S01]  /*0800*/  LDL.U8 R6, [R6] ;  /* 0x0000000006067983 */ /* 0x000e220000100000 */
[----:B------:R-:W-:-:S05]  /*0810*/  VIADD R2, R2, 0x1 ;  /* 0x0000000102027836 */ /* 0x000fca0000000000 */
[----:B------:R-:W-:Y:S02]  /*0820*/  ISETP.NE.AND P1, PT, R2, R0, PT ;  /* 0x000000000200720c */ /* 0x000fe40003f25270 */
[C---:B0-----:R-:W-:Y:S01]  /*0830*/  LOP3.LUT R7, R6.reuse, 0xdf, RZ, 0xc0, !PT ;  /* 0x000000df06077812 */ /* 0x041fe200078ec0ff */
[C---:B------:R-:W-:Y:S01]  /*0840*/  VIADD R8, R6.reuse, 0xffffffc6 ;  /* 0xffffffc606087836 */ /* 0x040fe20000000000 */
[----:B------:R-:W-:-:S03]  /*0850*/  ISETP.NE.AND P2, PT, R6, 0x5f, PT ;  /* 0x0000005f0600780c */ /* 0x000fc60003f45270 */
[----:B------:R-:W-:Y:S01]  /*0860*/  VIADD R7, R7, 0xffffffa5 ;  /* 0xffffffa507077836 */ /* 0x000fe20000000000 */
[----:B------:R-:W-:-:S04]  /*0870*/  LOP3.LUT R8, R8, 0xff, RZ, 0xc0, !PT ;  /* 0x000000ff08087812 */ /* 0x000fc800078ec0ff */
[----:B------:R-:W-:-:S04]  /*0880*/  LOP3.LUT R7, R7, 0xff, RZ, 0xc0, !PT ;  /* 0x000000ff07077812 */ /* 0x000fc800078ec0ff */
[----:B------:R-:W-:-:S04]  /*0890*/  ISETP.GE.U32.AND P0, PT, R7, 0xe6, PT ;  /* 0x000000e60700780c */ /* 0x000fc80003f06070 */
[----:B------:R-:W-:-:S13]  /*08a0*/  ISETP.LT.U32.AND P0, PT, R8, 0xf6, !P0 ;  /* 0x000000f60800780c */ /* 0x000fda0004701070 */
[----:B------:R-:W-:Y:S05]  /*08b0*/  @P0 EXIT P2 ;  /* 0x000000000000094d */ /* 0x000fea0001000000 */
[----:B------:R-:W-:Y:S05]  /*08c0*/  @P1 BRA `(.L_x_54) ;  /* 0xfffffffc00c81947 */ /* 0x000fea000383ffff */
[----:B------:R-:W-:Y:S05]  /*08d0*/  BSYNC.RECONVERGENT B0 ;  /* 0x0000000000007941 */ /* 0x000fea0003800200 */
.L_x_53:
[----:B------:R-:W-:-:S13]  /*08e0*/  ISETP.GE.U32.AND P0, PT, R0, 0x3, PT ;  /* 0x000000030000780c */ /* 0x000fda0003f06070 */
[----:B------:R-:W-:Y:S05]  /*08f0*/  @!P0 EXIT ;  /* 0x000000000000894d */ /* 0x000fea0003800000 */
[----:B------:R-:W-:Y:S01]  /*0900*/  BSSY.RECONVERGENT B0, `(.L_x_55) ;  /* 0x0000014000007945 */ /* 0x000fe20003800200 */
[----:B------:R-:W-:-:S07]  /*0910*/  IMAD.MOV.U32 R2, RZ, RZ, RZ ;  /* 0x000000ffff027224 */ /* 0x000fce00078e00ff */
.L_x_59:
[----:B------:R-:W-:Y:S01]  /*0920*/  IMAD.MOV.U32 R9, RZ, RZ, R2 ;  /* 0x000000ffff097224 */ /* 0x000fe200078e0002 */
[----:B------:R-:W-:Y:S01]  /*0930*/  BSSY.RECONVERGENT B1, `(.L_x_56) ;  /* 0x000000f000017945 */ /* 0x000fe20003800200 */
[----:B------:R-:W-:Y:S02]  /*0940*/  VIADD R2, R2, 0x1 ;  /* 0x0000000102027836 */ /* 0x000fe40000000000 */
[----:B------:R-:W-:-:S03]  /*0950*/  IMAD.MOV.U32 R0, RZ, RZ, RZ ;  /* 0x000000ffff007224 */ /* 0x000fc600078e00ff */
[----:B------:R-:W-:-:S13]  /*0960*/  ISETP.NE.AND P1, PT, R2, 0xc8, PT ;  /* 0x000000c80200780c */ /* 0x000fda0003f25270 */
.L_x_58:
[----:B------:R-:W-:-:S06]  /*0970*/  IMAD.IADD R7, R1, 0x1, R0 ;  /* 0x0000000101077824 */ /* 0x000fcc00078e0200 */
[----:B------:R-:W2:Y:S01]  /*0980*/  LDL.U8 R7, [R7] ;  /* 0x0000000007077983 */ /* 0x000ea20000100000 */
[----:B------:R-:W-:-:S06]  /*0990*/  IMAD R6, R9, 0x10, R0 ;  /* 0x0000001009067824 */ /* 0x000fcc00078e0200 */
[----:B------:R-:W2:Y:S02]  /*09a0*/  LDC.U8 R6, c[0x3][R6] ;  /* 0x00c0000006067b82 */ /* 0x000ea40000000000 */
[----:B--2---:R-:W-:-:S13]  /*09b0*/  ISETP.NE.AND P0, PT, R7, R6, PT ;  /* 0x000000060700720c */ /* 0x004fda0003f05270 */
[----:B------:R-:W-:Y:S05]  /*09c0*/  @P0 BRA `(.L_x_57) ;  /* 0x0000000000140947 */ /* 0x000fea0003800000 */
[----:B------:R-:W-:Y:S02]  /*09d0*/  ISETP.NE.AND P2, PT, R7, RZ, PT ;  /* 0x000000ff0700720c */ /* 0x000fe40003f45270 */
[C---:B------:R-:W-:Y:S01]  /*09e0*/  ISETP.GE.U32.AND P0, PT, R0.reuse, 0xf, PT ;  /* 0x0000000f0000780c */ /* 0x040fe20003f06070 */
[----:B------:R-:W-:-:S12]  /*09f0*/  VIADD R0, R0, 0x1 ;  /* 0x0000000100007836 */ /* 0x000fd80000000000 */
[----:B------:R-:W-:Y:S05]  /*0a00*/  @!P0 BRA P2, `(.L_x_58) ;  /* 0xfffffffc00d88947 */ /* 0x000fea000103ffff */
[----:B------:R-:W-:Y:S05]  /*0a10*/  EXIT ;  /* 0x000000000000794d */ /* 0x000fea0003800000 */
.L_x_57:
[----:B------:R-:W-:Y:S05]  /*0a20*/  BSYNC.RECONVERGENT B1 ;  /* 0x0000000000017941 */ /* 0x000fea0003800200 */
.L_x_56:
[----:B------:R-:W-:Y:S05]  /*0a30*/  @P1 BRA `(.L_x_59) ;  /* 0xfffffffc00b81947 */ /* 0x000fea000383ffff */
[----:B------:R-:W-:Y:S05]  /*0a40*/  BSYNC.RECONVERGENT B0 ;  /* 0x0000000000007941 */ /* 0x000fea0003800200 */
.L_x_55:
[----:B------:R-:W0:Y:S01]  /*0a50*/  S2R R11, SR_LANEID ;  /* 0x00000000000b7919 */ /* 0x000e220000000000 */
[----:B------:R-:W-:Y:S01]  /*0a60*/  VOTEU.ANY UR6, UPT, PT ;  /* 0x0000000000067886 */ /* 0x000fe200038e0100 */
[----:B------:R-:W1:Y:S01]  /*0a70*/  LDC.64 R6, c[0x0][0x3a8] ;  /* 0x0000ea00ff067b82 */ /* 0x000e620000000a00 */
[----:B------:R-:W0:Y:S08]  /*0a80*/  FLO.U32 R0, UR6 ;  /* 0x0000000600007d00 */ /* 0x000e3000080e0000 */
[----:B------:R-:W1:Y:S01]  /*0a90*/  POPC R9, UR6 ;  /* 0x0000000600097d09 */ /* 0x000e620008000000 */
[----:B0-----:R-:W-:-:S13]  /*0aa0*/  ISETP.EQ.U32.AND P0, PT, R0, R11, PT ;  /* 0x0000000b0000720c */ /* 0x001fda0003f02070 */
[----:B-1----:R-:W2:Y:S01]  /*0ab0*/  @P0 ATOMG.E.ADD.STRONG.GPU PT, R7, desc[UR4][R6.64], R9 ;  /* 0x80000009060709a8 */ /* 0x002ea200081ef104 */
[----:B------:R-:W0:Y:S02]  /*0ac0*/  S2R R2, SR_LTMASK ;  /* 0x0000000000027919 */ /* 0x000e240000003900 */
[----:B0-----:R-:W-:Y:S01]  /*0ad0*/  LOP3.LUT R2, R2, UR6, RZ, 0xc0, !PT ;  /* 0x0000000602027c12 */ /* 0x001fe2000f8ec0ff */
[----:B------:R-:W0:Y:S05]  /*0ae0*/  LDCU UR6, c[0x0][0x3b0] ;  /* 0x00007600ff0677ac */ /* 0x000e2a0008000800 */
[----:B------:R-:W1:Y:S01]  /*0af0*/  POPC R2, R2 ;  /* 0x0000000200027309 */ /* 0x000e620000000000 */
[----:B--2---:R-:W1:Y:S02]  /*0b00*/  SHFL.IDX PT, R13, R7, R0, 0x1f ;  /* 0x00001f00070d7589 */ /* 0x004e6400000e0000 */
[----:B-1----:R-:W-:-:S05]  /*0b10*/  IMAD.IADD R13, R13, 0x1, R2 ;  /* 0x000000010d0d7824 */ /* 0x002fca00078e0202 */
[----:B0-----:R-:W-:-:S13]  /*0b20*/  ISETP.GE.AND P0, PT, R13, UR6, PT ;  /* 0x000000060d007c0c */ /* 0x001fda000bf06270 */
[----:B------:R-:W-:Y:S05]  /*0b30*/  @P0 EXIT ;  /* 0x000000000000094d */ /* 0x000fea0003800000 */
[----:B------:R-:W0:Y:S01]  /*0b40*/  LDC.64 R8, c[0x0][0x3a0] ;  /* 0x0000e800ff087b82 */ /* 0x000e220000000a00 */
[----:B------:R-:W-:Y:S01]  /*0b50*/  LOP3.LUT R2, R3, 0xfffffffc, RZ, 0xc0, !PT ;  /* 0xfffffffc03027812 */ /* 0x000fe200078ec0ff */
[----:B------:R-:W-:Y:S04]  /*0b60*/  BSSY.RECONVERGENT B1, `(.L_x_60) ;  /* 0x000006f000017945 */ /* 0x000fe80003800200 */
[----:B------:R-:W-:Y:S01]  /*0b70*/  BSSY.RELIABLE B0, `(.L_x_61) ;  /* 0x000005c000007945 */ /* 0x000fe20003800100 */
[----:B------:R-:W-:Y:S02]  /*0b80*/  IMAD.MOV.U32 R0, RZ, RZ, R1 ;  /* 0x000000ffff007224 */ /* 0x000fe400078e0001 */
[----:B------:R-:W-:-:S05]  /*0b90*/  IMAD.MOV R2, RZ, RZ, -R2 ;  /* 0x000000ffff027224 */ /* 0x000fca00078e0a02 */
[----:B------:R-:W-:Y:S01]  /*0ba0*/  ISETP.GE.AND P0, PT, R2, RZ, PT ;  /* 0x000000ff0200720c */ /* 0x000fe20003f06270 */
[----:B0-----:R-:W-:-:S03]  /*0bb0*/  IMAD.WIDE R6, R13, 0x24, R8 ;  /* 0x000000240d067825 */ /* 0x001fc600078e0208 */
[----:B------:R-:W-:-:S05]  /*0bc0*/  IADD3 R10, P1, PT, R6, 0x3, RZ ;  /* 0x00000003060a7810 */ /* 0x000fca0007f3e0ff */
[----:B------:R-:W-:-:S04]  /*0bd0*/  IMAD.X R11, RZ, RZ, R7, P1 ;  /* 0x000000ffff0b7224 */ /* 0x000fc800008e0607 */
[----:B------:R-:W-:Y:S05]  /*0be0*/  @P0 BRA `(.L_x_62) ;  /* 0x0000000400500947 */ /* 0x000fea0003800000 */
[----:B------:R-:W-:Y:S01]  /*0bf0*/  IMAD.MOV R12, RZ, RZ, -R2 ;  /* 0x000000ffff0c7224 */ /* 0x000fe200078e0a02 */
[----:B------:R-:W-:Y:S01]  /*0c00*/  BSSY.RECONVERGENT B2, `(.L_x_63) ;  /* 0x0000031000027945 */ /* 0x000fe20003800200 */
[----:B------:R-:W-:-:S03]  /*0c10*/  PLOP3.LUT P0, PT, PT, PT, PT, 0x80, 0x8 ;  /* 0x000000000008781c */ /* 0x000fc60003f0f070 */
[----:B------:R-:W-:-:S13]  /*0c20*/  ISETP.GT.AND P1, PT, R12, 0xc, PT ;  /* 0x0000000c0c00780c */ /* 0x000fda0003f24270 */
[----:B------:R-:W-:Y:S05]  /*0c30*/  @!P1 BRA `(.L_x_64) ;  /* 0x0000000000b49947 */ /* 0x000fea0003800000 */
[----:B------:R-:W-:-:S13]  /*0c40*/  PLOP3.LUT P0, PT, PT, PT, PT, 0x8, 0x80 ;  /* 0x000000000080781c */ /* 0x000fda0003f0e170 */
.L_x_65:
[----:B------:R-:W2:Y:S04]  /*0c50*/  LDL R14, [R0] ;  /* 0x00000000000e7983 */ /* 0x000ea80000100800 */
[----:B------:R-:W3:Y:S04]  /*0c60*/  LDL R16, [R0+0x4] ;  /* 0x0000040000107983 */ /* 0x000ee80000100800 */
[----:B------:R-:W4:Y:S04]  /*0c70*/  LDL R12, [R0+0xc] ;  /* 0x00000c00000c7983 */ /* 0x000f280000100800 */
[----:B------:R0:W5:Y:S01]  /*0c80*/  LDL R18, [R0+0x8] ;  /* 0x0000080000127983 */ /* 0x0001620000100800 */
[----:B------:R-:W-:-:S05]  /*0c90*/  VIADD R2, R2, 0x10 ;  /* 0x0000001002027836 */ /* 0x000fca0000000000 */
[----:B------:R-:W-:Y:S01]  /*0ca0*/  ISETP.GE.AND P1, PT, R2, -0xc, PT ;  /* 0xfffffff40200780c */ /* 0x000fe20003f26270 */
[----:B0-----:R-:W-:Y:S01]  /*0cb0*/  VIADD R0, R0, 0x10 ;  /* 0x0000001000007836 */ /* 0x001fe20000000000 */
[C---:B--2---:R-:W-:Y:S02]  /*0cc0*/  PRMT R15, R14.reuse, 0x7770, RZ ;  /* 0x000077700e0f7816 */ /* 0x044fe400000000ff */
[C---:B------:R-:W-:Y:S02]  /*0cd0*/  PRMT R17, R14.reuse, 0x7771, RZ ;  /* 0x000077710e117816 */ /* 0x040fe400000000ff */
[C---:B------:R-:W-:Y:S02]  /*0ce0*/  PRMT R19, R14.reuse, 0x7772, RZ ;  /* 0x000077720e137816 */ /* 0x040fe400000000ff */
[----:B------:R-:W-:Y:S02]  /*0cf0*/  PRMT R21, R14, 0x7773, RZ ;  /* 0x000077730e157816 */ /* 0x000fe400000000ff */
[----:B---3--:R-:W-:-:S02]  /*0d00*/  PRMT R23, R16, 0x7770, RZ ;  /* 0x0000777010177816 */ /* 0x008fc400000000ff */
[C---:B------:R-:W-:Y:S01]  /*0d10*/  PRMT R25, R16.reuse, 0x7771, RZ ;  /* 0x0000777110197816 */ /* 0x040fe200000000ff */
[----:B------:R0:W-:Y:S04]  /*0d20*/  STG.E.U8 desc[UR4][R10.64+-0x3], R15 ;  /* 0xfffffd0f0a007986 */ /* 0x0001e8000c101104 */
[----:B------:R-:W-:Y:S04]  /*0d30*/  STG.E.U8 desc[UR4][R10.64+-0x2], R17 ;  /* 0xfffffe110a007986 */ /* 0x000fe8000c101104 */
[----:B------:R4:W-:Y:S04]  /*0d40*/  STG.E.U8 desc[UR4][R10.64+-0x1], R19 ;  /* 0xffffff130a007986 */ /* 0x0009e8000c101104 */
[----:B------:R1:W-:Y:S01]  /*0d50*/  STG.E.U8 desc[UR4][R10.64], R21 ;  /* 0x000000150a007986 */ /* 0x0003e2000c101104 */
[----:B0-----:R-:W-:-:S03]  /*0d60*/  PRMT R15, R16, 0x7772, RZ ;  /* 0x00007772100f7816 */ /* 0x001fc600000000ff */
[----:B------:R0:W-:Y:S04]  /*0d70*/  STG.E.U8 desc[UR4][R10.64+0x1], R23 ;  /* 0x000001170a007986 */ /* 0x0001e8000c101104 */
[----:B------:R2:W-:Y:S01]  /*0d80*/  STG.E.U8 desc[UR4][R10.64+0x2], R25 ;  /* 0x000002190a007986 */ /* 0x0005e2000c101104 */
[C---:B----4-:R-:W-:Y:S02]  /*0d90*/  PRMT R19, R12.reuse, 0x7770, RZ ;  /* 0x000077700c137816 */ /* 0x050fe400000000ff */
[C---:B-1----:R-:W-:Y:S02]  /*0da0*/  PRMT R21, R12.reuse, 0x7771, RZ ;  /* 0x000077710c157816 */ /* 0x042fe400000000ff */
[C---:B0-----:R-:W-:Y:S02]  /*0db0*/  PRMT R23, R12.reuse, 0x7772, RZ ;  /* 0x000077720c177816 */ /* 0x041fe400000000ff */
[----:B--2---:R-:W-:-:S02]  /*0dc0*/  PRMT R25, R12, 0x7773, RZ ;  /* 0x000077730c197816 */ /* 0x004fc400000000ff */
[----:B------:R-:W-:Y:S02]  /*0dd0*/  IADD3 R12, P2, PT, R10, 0x10, RZ ;  /* 0x000000100a0c7810 */ /* 0x000fe40007f5e0ff */
[----:B------:R-:W-:Y:S01]  /*0de0*/  PRMT R27, R16, 0x7773, RZ ;  /* 0x00007773101b7816 */ /* 0x000fe200000000ff */
[----:B------:R0:W-:Y:S01]  /*0df0*/  STG.E.U8 desc[UR4][R10.64+0x3], R15 ;  /* 0x0000030f0a007986 */ /* 0x0001e2000c101104 */
[C---:B-----5:R-:W-:Y:S02]  /*0e00*/  PRMT R29, R18.reuse, 0x7770, RZ ;  /* 0x00007770121d7816 */ /* 0x060fe400000000ff */
[C---:B------:R-:W-:Y:S02]  /*0e10*/  PRMT R14, R18.reuse, 0x7771, RZ ;  /* 0x00007771120e7816 */ /* 0x040fe400000000ff */
[C---:B------:R-:W-:Y:S02]  /*0e20*/  PRMT R16, R18.reuse, 0x7772, RZ ;  /* 0x0000777212107816 */ /* 0x040fe400000000ff */
[----:B------:R-:W-:Y:S01]  /*0e30*/  PRMT R17, R18, 0x7773, RZ ;  /* 0x0000777312117816 */ /* 0x000fe200000000ff */
[----:B------:R-:W-:Y:S01]  /*0e40*/  STG.E.U8 desc[UR4][R10.64+0x4], R27 ;  /* 0x0000041b0a007986 */ /* 0x000fe2000c101104 */
[----:B0-----:R-:W-:-:S03]  /*0e50*/  IMAD.X R15, RZ, RZ, R11, P2 ;  /* 0x000000ffff0f7224 */ /* 0x001fc600010e060b */
[----:B------:R-:W-:Y:S04]  /*0e60*/  STG.E.U8 desc[UR4][R10.64+0x5], R29 ;  /* 0x0000051d0a007986 */ /* 0x000fe8000c101104 */
[----:B------:R-:W-:Y:S04]  /*0e70*/  STG.E.U8 desc[UR4][R10.64+0x6], R14 ;  /* 0x0000060e0a007986 */ /* 0x000fe8000c101104 */
[----:B------:R-:W-:Y:S04]  /*0e80*/  STG.E.U8 desc[UR4][R10.64+0x7], R16 ;  /* 0x000007100a007986 */ /* 0x000fe8000c101104 */
[----:B------:R-:W-:Y:S04]  /*0e90*/  STG.E.U8 desc[UR4][R10.64+0x8], R17 ;  /* 0x000008110a007986 */ /* 0x000fe8000c101104 */
[----:B------:R-:W-:Y:S04]  /*0ea0*/  STG.E.U8 desc[UR4][R10.64+0x9], R19 ;  /* 0x000009130a007986 */ /* 0x000fe8000c101104 */
[----:B------:R-:W-:Y:S04]  /*0eb0*/  STG.E.U8 desc[UR4][R10.64+0xa], R21 ;  /* 0x00000a150a007986 */ /* 0x000fe8000c101104 */
[----:B------:R-:W-:Y:S04]  /*0ec0*/  STG.E.U8 desc[UR4][R10.64+0xb], R23 ;  /* 0x00000b170a007986 */ /* 0x000fe8000c101104 */
[----:B------:R0:W-:Y:S02]  /*0ed0*/  STG.E.U8 desc[UR4][R10.64+0xc], R25 ;  /* 0x00000c190a007986 */ /* 0x0001e4000c101104 */
[----:B0-----:R-:W-:-:S02]  /*0ee0*/  IMAD.MOV.U32 R10, RZ, RZ, R12 ;  /* 0x000000ffff0a7224 */ /* 0x001fc400078e000c */
[----:B------:R-:W-:Y:S01]  /*0ef0*/  IMAD.MOV.U32 R11, RZ, RZ, R15 ;  /* 0x000000ffff0b7224 */ /* 0x000fe200078e000f */
[----:B------:R-:W-:Y:S06]  /*0f00*/  @!P1 BRA `(.L_x_65) ;  /* 0xfffffffc00509947 */ /* 0x000fec000383ffff */
.L_x_64:
[----:B------:R-:W-:Y:S05]  /*0f10*/  BSYNC.RECONVERGENT B2 ;  /* 0x0000000000027941 */ /* 0x000fea0003800200 */
.L_x_63:
[----:B------:R-:W-:Y:S01]  /*0f20*/  IMAD.MOV R12, RZ, RZ, -R2 ;  /* 0x000000ffff0c7224 */ /* 0x000fe200078e0a02 */
[----:B------:R-:W-:Y:S04]  /*0f30*/  BSSY.RECONVERGENT B2, `(.L_x_66) ;  /* 0x000001c000027945 */ /* 0x000fe80003800200 */
[----:B------:R-:W-:-:S13]  /*0f40*/  ISETP.GT.AND P1, PT, R12, 0x4, PT ;  /* 0x000000040c00780c */ /* 0x000fda0003f24270 */
[----:B------:R-:W-:Y:S05]  /*0f50*/  @!P1 BRA `(.L_x_67) ;  /* 0x0000000000649947 */ /* 0x000fea0003800000 */
[----:B------:R-:W2:Y:S04]  /*0f60*/  LDL R12, [R0] ;  /* 0x00000000000c7983 */ /* 0x000ea80000100800 */
[----:B------:R0:W3:Y:S01]  /*0f70*/  LDL R14, [R0+0x4] ;  /* 0x00000400000e7983 */ /* 0x0000e20000100800 */
[----:B------:R-:W-:Y:S01]  /*0f80*/  PLOP3.LUT P0, PT, PT, PT, PT, 0x8, 0x80 ;  /* 0x000000000080781c */ /* 0x000fe20003f0e170 */
[----:B------:R-:W-:Y:S02]  /*0f90*/  VIADD R2, R2, 0x8 ;  /* 0x0000000802027836 */ /* 0x000fe40000000000 */
[----:B0-----:R-:W-:Y:S01]  /*0fa0*/  VIADD R0, R0, 0x8 ;  /* 0x0000000800007836 */ /* 0x001fe20000000000 */
[C---:B--2---:R-:W-:Y:S02]  /*0fb0*/  PRMT R15, R12.reuse, 0x7770, RZ ;  /* 0x000077700c0f7816 */ /* 0x044fe400000000ff */
[----:B------:R-:W-:-:S02]  /*0fc0*/  PRMT R17, R12, 0x7771, RZ ;  /* 0x000077710c117816 */ /* 0x000fc400000000ff */
[C---:B------:R-:W-:Y:S01]  /*0fd0*/  PRMT R19, R12.reuse, 0x7772, RZ ;  /* 0x000077720c137816 */ /* 0x040fe200000000ff */
[----:B------:R0:W-:Y:S01]  /*0fe0*/  STG.E.U8 desc[UR4][R10.64+-0x3], R15 ;  /* 0xfffffd0f0a007986 */ /* 0x0001e2000c101104 */
[----:B------:R-:W-:Y:S02]  /*0ff0*/  PRMT R21, R12, 0x7773, RZ ;  /* 0x000077730c157816 */ /* 0x000fe400000000ff */
[----:B------:R-:W-:Y:S01]  /*1000*/  IADD3 R12, P1, PT, R10, 0x8, RZ ;  /* 0x000000080a0c7810 */ /* 0x000fe20007f3e0ff */
[----:B------:R-:W-:Y:S01]  /*1010*/  STG.E.U8 desc[UR4][R10.64+-0x2], R17 ;  /* 0xfffffe110a007986 */ /* 0x000fe2000c101104 */
[C---:B---3--:R-:W-:Y:S02]  /*1020*/  PRMT R23, R14.reuse, 0x7770, RZ ;  /* 0x000077700e177816 */ /* 0x048fe400000000ff */
[C---:B------:R-:W-:Y:S01]  /*1030*/  PRMT R25, R14.reuse, 0x7771, RZ ;  /* 0x000077710e197816 */ /* 0x040fe200000000ff */
[----:B------:R-:W-:Y:S01]  /*1040*/  STG.E.U8 desc[UR4][R10.64+-0x1], R19 ;  /* 0xffffff130a007986 */ /* 0x000fe2000c101104 */
[----:B------:R-:W-:-:S02]  /*1050*/  PRMT R27, R14, 0x7772, RZ ;  /* 0x000077720e1b7816 */ /* 0x000fc400000000ff */
[----:B------:R-:W-:Y:S01]  /*1060*/  PRMT R29, R14, 0x7773, RZ ;  /* 0x000077730e1d7816 */ /* 0x000fe200000000ff */
[----:B0-----:R-:W-:Y:S01]  /*1070*/  IMAD.X R15, RZ, RZ, R11, P1 ;  /* 0x000000ffff0f7224 */ /* 0x001fe200008e060b */
[----:B------:R-:W-:Y:S04]  /*1080*/  STG.E.U8 desc[UR4][R10.64], R21 ;  /* 0x000000150a007986 */ /* 0x000fe8000c101104 */
[----:B------:R-:W-:Y:S04]  /*1090*/  STG.E.U8 desc[UR4][R10.64+0x1], R23 ;  /* 0x000001170a007986 */ /* 0x000fe8000c101104 */
[----:B------:R-:W-:Y:S04]  /*10a0*/  STG.E.U8 desc[UR4][R10.64+0x2], R25 ;  /* 0x000002190a007986 */ /* 0x000fe8000c101104 */
[----:B------:R-:W-:Y:S04]  /*10b0*/  STG.E.U8 desc[UR4][R10.64+0x3], R27 ;  /* 0x0000031b0a007986 */ /* 0x000fe8000c101104 */
[----:B------:R0:W-:Y:S02]  /*10c0*/  STG.E.U8 desc[UR4][R10.64+0x4], R29 ;  /* 0x0000041d0a007986 */ /* 0x0001e4000c101104 */
[----:B0-----:R-:W-:-:S02]  /*10d0*/  IMAD.MOV.U32 R10, RZ, RZ, R12 ;  /* 0x000000ffff0a7224 */ /* 0x001fc400078e000c */
[----:B------:R-:W-:-:S07]  /*10e0*/  IMAD.MOV.U32 R11, RZ, RZ, R15 ;  /* 0x000000ffff0b7224 */ /* 0x000fce00078e000f */
.L_x_67:
[----:B------:R-:W-:Y:S05]  /*10f0*/  BSYNC.RECONVERGENT B2 ;  /* 0x0000000000027941 */ /* 0x000fea0003800200 */
.L_x_66:
[----:B------:R-:W-:-:S13]  /*1100*/  ISETP.NE.OR P0, PT, R2, RZ, P0 ;  /* 0x000000ff0200720c */ /* 0x000fda0000705670 */
[----:B------:R-:W-:Y:S05]  /*1110*/  @!P0 BREAK.RELIABLE B0 ;  /* 0x0000000000008942 */ /* 0x000fea0003800100 */
[----:B------:R-:W-:Y:S05]  /*1120*/  @!P0 BRA `(.L_x_68) ;  /* 0x0000000000488947 */ /* 0x000fea0003800000 */
.L_x_62:
[----:B------:R-:W-:Y:S05]  /*1130*/  BSYNC.RELIABLE B0 ;  /* 0x0000000000007941 */ /* 0x000fea0003800100 */
.L_x_61:
[----:B------:R0:W2:Y:S01]  /*1140*/  LDL R12, [R0] ;  /* 0x00000000000c7983 */ /* 0x0000a20000100800 */
[----:B------:R-:W-:-:S05]  /*1150*/  VIADD R2, R2, 0x4 ;  /* 0x0000000402027836 */ /* 0x000fca0000000000 */
[----:B------:R-:W-:Y:S01]  /*1160*/  ISETP.NE.AND P0, PT, R2, RZ, PT ;  /* 0x000000ff0200720c */ /* 0x000fe20003f05270 */
[----:B0-----:R-:W-:Y:S01]  /*1170*/  VIADD R0, R0, 0x4 ;  /* 0x0000000400007836 */ /* 0x001fe20000000000 */
[C---:B--2---:R-:W-:Y:S02]  /*1180*/  PRMT R15, R12.reuse, 0x7770, RZ ;  /* 0x000077700c0f7816 */ /* 0x044fe400000000ff */
[C---:B------:R-:W-:Y:S02]  /*1190*/  PRMT R17, R12.reuse, 0x7771, RZ ;  /* 0x000077710c117816 */ /* 0x040fe400000000ff */
[C---:B------:R-:W-:Y:S01]  /*11a0*/  PRMT R19, R12.reuse, 0x7772, RZ ;  /* 0x000077720c137816 */ /* 0x040fe200000000ff */
[----:B------:R-:W-:Y:S01]  /*11b0*/  STG.E.U8 desc[UR4][R10.64+-0x3], R15 ;  /* 0xfffffd0f0a007986 */ /* 0x000fe2000c101104 */
[----:B------:R-:W-:Y:S02]  /*11c0*/  PRMT R21, R12, 0x7773, RZ ;  /* 0x000077730c157816 */ /* 0x000fe400000000ff */
[----:B------:R-:W-:Y:S01]  /*11d0*/  IADD3 R12, P1, PT, R10, 0x4, RZ ;  /* 0x000000040a0c7810 */ /* 0x000fe20007f3e0ff */
[----:B------:R-:W-:Y:S04]  /*11e0*/  STG.E.U8 desc[UR4][R10.64+-0x2], R17 ;  /* 0xfffffe110a007986 */ /* 0x000fe8000c101104 */
[----:B------:R-:W-:Y:S01]  /*11f0*/  IMAD.X R23, RZ, RZ, R11, P1 ;  /* 0x000000ffff177224 */ /* 0x000fe200008e060b */
[----:B------:R-:W-:Y:S04]  /*1200*/  STG.E.U8 desc[UR4][R10.64+-0x1], R19 ;  /* 0xffffff130a007986 */ /* 0x000fe8000c101104 */
[----:B------:R0:W-:Y:S02]  /*1210*/  STG.E.U8 desc[UR4][R10.64], R21 ;  /* 0x000000150a007986 */ /* 0x0001e4000c101104 */
[----:B0-----:R-:W-:-:S02]  /*1220*/  IMAD.MOV.U32 R10, RZ, RZ, R12 ;  /* 0x000000ffff0a7224 */ /* 0x001fc400078e000c */
[----:B------:R-:W-:Y:S01]  /*1230*/  IMAD.MOV.U32 R11, RZ, RZ, R23 ;  /* 0x000000ffff0b7224 */ /* 0x000fe200078e0017 */
[----:B------:R-:W-:Y:S06]  /*1240*/  @P0 BRA `(.L_x_61) ;  /* 0xfffffffc00bc0947 */ /* 0x000fec000383ffff */
.L_x_68:
[----:B------:R-:W-:Y:S05]  /*1250*/  BSYNC.RECONVERGENT B1 ;  /* 0x0000000000017941 */ /* 0x000fea0003800200 */
.L_x_60:
[----:B------:R-:W-:Y:S01]  /*1260*/  LOP3.LUT P0, RZ, R5, 0x3, RZ, 0xc0, !PT ;  /* 0x0000000305ff7812 */ /* 0x000fe2000780c0ff */
[----:B------:R-:W-:Y:S01]  /*1270*/  IMAD.WIDE.U32 R8, R13, 0x24, R8 ;  /* 0x000000240d087825 */ /* 0x000fe200078e0008 */
[----:B------:R-:W-:Y:S01]  /*1280*/  SHF.R.S32.HI R0, RZ, 0x1f, R13 ;  /* 0x0000001fff007819 */ /* 0x000fe2000001140d */
[----:B------:R-:W-:Y:S02]  /*1290*/  BSSY.RECONVERGENT B1, `(.L_x_69) ;  /* 0x0000015000017945 */ /* 0x000fe40003800200 */
[----:B------:R-:W-:Y:S02]  /*12a0*/  IMAD.MOV.U32 R13, RZ, RZ, 0x1 ;  /* 0x00000001ff0d7424 */ /* 0x000fe400078e00ff */
[----:B------:R-:W-:-:S04]  /*12b0*/  IMAD R5, R0, 0x24, RZ ;  /* 0x0000002400057824 */ /* 0x000fc800078e02ff */
[----:B------:R-:W-:Y:S02]  /*12c0*/  IMAD.IADD R5, R9, 0x1, R5 ;  /* 0x0000000109057824 */ /* 0x000fe400078e0205 */
[----:B------:R-:W-:Y:S05]  /*12d0*/  @!P0 BRA `(.L_x_70) ;  /* 0x0000000000408947 */ /* 0x000fea0003800000 */
[C---:B------:R-:W-:Y:S02]  /*12e0*/  LOP3.LUT R0, R3.reuse, 0xfffffffc, RZ, 0xc0, !PT ;  /* 0xfffffffc03007812 */ /* 0x040fe400078ec0ff */
[----:B------:R-:W-:Y:S02]  /*12f0*/  LOP3.LUT R3, R3, 0x3, RZ, 0xc0, !PT ;  /* 0x0000000303037812 */ /* 0x000fe400078ec0ff */
[----:B------:R-:W-:Y:S01]  /*1300*/  IADD3 R10, P0, PT, R0, R6, RZ ;  /* 0x00000006000a7210 */ /* 0x000fe20007f1e0ff */
[----:B------:R-:W-:Y:S02]  /*1310*/  IMAD.IADD R0, R1, 0x1, R0 ;  /* 0x0000000101007824 */ /* 0x000fe400078e0200 */
[----:B------:R-:W-:Y:S02]  /*1320*/  IMAD.MOV R6, RZ, RZ, -R3 ;  /* 0x000000ffff067224 */ /* 0x000fe400078e0a03 */
[----:B------:R-:W-:-:S08]  /*1330*/  IMAD.X R11, R7, 0x1, R4, P0 ;  /* 0x00000001070b7824 */ /* 0x000fd000000e0604 */
.L_x_71:
[----:B0-----:R0:W2:Y:S01]  /*1340*/  LDL.U8 R7, [R0] ;  /* 0x0000000000077983 */ /* 0x0010a20000100000 */
[----:B------:R-:W-:Y:S01]  /*1350*/  IMAD.MOV.U32 R2, RZ, RZ, R10 ;  /* 0x000000ffff027224 */ /* 0x000fe200078e000a */
[----:B------:R-:W-:Y:S01]  /*1360*/  IADD3 R10, P1, PT, R10, 0x1, RZ ;  /* 0x000000010a0a7810 */ /* 0x000fe20007f3e0ff */
[--C-:B------:R-:W-:Y:S02]  /*1370*/  IMAD.MOV.U32 R3, RZ, RZ, R11.reuse ;  /* 0x000000ffff037224 */ /* 0x100fe400078e000b */
[----:B------:R-:W-:Y:S02]  /*1380*/  VIADD R6, R6, 0x1 ;  /* 0x0000000106067836 */ /* 0x000fe40000000000 */
[----:B------:R-:W-:Y:S02]  /*1390*/  IMAD.X R11, RZ, RZ, R11, P1 ;  /* 0x000000ffff0b7224 */ /* 0x000fe400008e060b */
[----:B0-----:R-:W-:Y:S01]  /*13a0*/  VIADD R0, R0, 0x1 ;  /* 0x0000000100007836 */ /* 0x001fe20000000000 */
[----:B------:R-:W-:Y:S01]  /*13b0*/  ISETP.NE.AND P0, PT, R6, RZ, PT ;  /* 0x000000ff0600720c */ /* 0x000fe20003f05270 */
[----:B--2---:R0:W-:-:S12]  /*13c0*/  STG.E.U8 desc[UR4][R2.64], R7 ;  /* 0x0000000702007986 */ /* 0x0041d8000c101104 */
[----:B------:R-:W-:Y:S05]  /*13d0*/  @P0 BRA `(.L_x_71) ;  /* 0xfffffffc00d80947 */ /* 0x000fea000383ffff */
.L_x_70:
[----:B------:R-:W-:Y:S05]  /*13e0*/  BSYNC.RECONVERGENT B1 ;  /* 0x0000000000017941 */ /* 0x000fea0003800200 */
.L_x_69:
[----:B------:R-:W-:-:S05]  /*13f0*/  IMAD.MOV.U32 R4, RZ, RZ, R8 ;  /* 0x000000ffff047224 */ /* 0x000fca00078e0008 */
[----:B------:R-:W-:Y:S01]  /*1400*/  STG.E desc[UR4][R4.64+0x20], R13 ;  /* 0x0000200d04007986 */ /* 0x000fe2000c101904 */
[----:B------:R-:W-:Y:S05]  /*1410*/  EXIT ;  /* 0x000000000000794d */ /* 0x000fea0003800000 */
.L_x_72:
        /* <DEDUP_REMOVED lines=14> */
.L_x_86:


//--------------------- .text._Z20find_word_boundariesPciPiS0_ --------------------------
	.section	.text._Z20find_word_boundariesPciPiS0_,"ax",@progbits
	.align	128
        .global         _Z20find_word_boundariesPciPiS0_
        .type           _Z20find_word_boundariesPciPiS0_,@function
        .size           _Z20find_word_boundariesPciPiS0_,(.L_x_87 - _Z20find_word_boundariesPciPiS0_)
        .other          _Z20find_word_boundariesPciPiS0_,@"STO_CUDA_ENTRY STV_DEFAULT"
_Z20find_word_boundariesPciPiS0_:
.text._Z20find_word_boundariesPciPiS0_:
        /* <DEDUP_REMOVED lines=8> */
[----:B------:R-:W-:Y:S01]  /*0080*/  ISETP.NE.AND P0, PT, R0, RZ, PT ;  /* 0x000000ff0000720c */ /* 0x000fe20003f05270 */
[----:B------:R-:W0:Y:S01]  /*0090*/  LDCU.64 UR4, c[0x0][0x358] ;  /* 0x00006b00ff0477ac */ /* 0x000e220008000a00 */
[----:B------:R-:W-:Y:S11]  /*00a0*/  BSSY.RECONVERGENT B0, `(.L_x_73) ;  /* 0x0000040000007945 */ /* 0x000ff60003800200 */
[----:B------:R-:W-:Y:S05]  /*00b0*/  @P0 BRA `(.L_x_74) ;  /* 0x0000000000540947 */ /* 0x000fea0003800000 */
[----:B------:R-:W0:Y:S02]  /*00c0*/  LDC.64 R2, c[0x0][0x380] ;  /* 0x0000e000ff027b82 */ /* 0x000e240000000a00 */
[----:B0-----:R-:W2:Y:S02]  /*00d0*/  LDG.E.U8 R2, desc[UR4][R2.64] ;  /* 0x0000000402027981 */ /* 0x001ea4000c1e1100 */
[----:B--2---:R-:W-:-:S13]  /*00e0*/  ISETP.GT.U32.AND P0, PT, R2, 0x3f, PT ;  /* 0x0000003f0200780c */ /* 0x004fda0003f04070 */
[----:B------:R-:W-:Y:S05]  /*00f0*/  @P0 BRA `(.L_x_75) ;  /* 0x0000000000180947 */ /* 0x000fea0003800000 */
[----:B------:R-:W-:-:S05]  /*0100*/  IMAD.MOV.U32 R3, RZ, RZ, 0x1 ;  /* 0x00000001ff037424 */ /* 0x000fca00078e00ff */
[CC--:B------:R-:W-:Y:S02]  /*0110*/  SHF.L.U32 R4, R3.reuse, R2.reuse, RZ ;  /* 0x0000000203047219 */ /* 0x0c0fe400000006ff */
[----:B------:R-:W-:Y:S02]  /*0120*/  SHF.L.U64.HI R3, R3, R2, RZ ;  /* 0x0000000203037219 */ /* 0x000fe400000102ff */
[----:B------:R-:W-:-:S04]  /*0130*/  LOP3.LUT P0, RZ, R4, 0x2600, RZ, 0xc0, !PT ;  /* 0x0000260004ff7812 */ /* 0x000fc8000780c0ff */
[----:B------:R-:W-:-:S13]  /*0140*/  LOP3.LUT P0, RZ, R3, 0xdc007387, RZ, 0xc0, P0 ;  /* 0xdc00738703ff7812 */ /* 0x000fda000000c0ff */
[----:B------:R-:W-:Y:S05]  /*0150*/  @P0 EXIT ;  /* 0x000000000000094d */ /* 0x000fea0003800000 */
.L_x_75:
[----:B------:R-:W-:-:S05]  /*0160*/  VIADD R2, R2, 0xffffffa5 ;  /* 0xffffffa502027836 */ /* 0x000fca0000000000 */
[----:B------:R-:W-:-:S04]  /*0170*/  LOP3.LUT R2, R2, 0xffff, RZ, 0xc0, !PT ;  /* 0x0000ffff02027812 */ /* 0x000fc800078ec0ff */
[----:B------:R-:W-:-:S13]  /*0180*/  ISETP.GT.U32.AND P0, PT, R2, 0x22, PT ;  /* 0x000000220200780c */ /* 0x000fda0003f04070 */
[----:B------:R-:W-:Y:S05]  /*0190*/  @P0 BRA `(.L_x_76) ;  /* 0x0000000000c00947 */ /* 0x000fea0003800000 */
[----:B------:R-:W-:-:S05]  /*01a0*/  IMAD.MOV.U32 R3, RZ, RZ, 0x1 ;  /* 0x00000001ff037424 */ /* 0x000fca00078e00ff */
[CC--:B------:R-:W-:Y:S02]  /*01b0*/  SHF.L.U32 R4, R3.reuse, R2.reuse, RZ ;  /* 0x0000000203047219 */ /* 0x0c0fe400000006ff */
[----:B------:R-:W-:Y:S02]  /*01c0*/  SHF.L.U64.HI R2, R3, R2, RZ ;  /* 0x0000000203027219 */ /* 0x000fe400000102ff */
[----:B------:R-:W-:-:S04]  /*01d0*/  LOP3.LUT P0, RZ, R4, 0x7, RZ, 0xc0, !PT ;  /* 0x0000000704ff7812 */ /* 0x000fc8000780c0ff */
[----:B------:R-:W-:-:S13]  /*01e0*/  LOP3.LUT P0, RZ, R2, 0x5, RZ, 0xc0, P0 ;  /* 0x0000000502ff7812 */ /* 0x000fda000000c0ff */
[----:B------:R-:W-:Y:S05]  /*01f0*/  @P0 EXIT ;  /* 0x000000000000094d */ /* 0x000fea0003800000 */
[----:B------:R-:W-:Y:S05]  /*0200*/  BRA `(.L_x_76) ;  /* 0x0000000000a47947 */ /* 0x000fea0003800000 */
.L_x_74:
[----:B------:R-:W1:Y:S02]  /*0210*/  LDCU.64 UR6, c[0x0][0x380] ;  /* 0x00007000ff0677ac */ /* 0x000e640008000a00 */
[----:B-1----:R-:W-:-:S04]  /*0220*/  IADD3 R2, P0, PT, R0, UR6, RZ ;  /* 0x0000000600027c10 */ /* 0x002fc8000ff1e0ff */
[----:B------:R-:W-:-:S05]  /*0230*/  LEA.HI.X.SX32 R3, R0, UR7, 0x1, P0 ;  /* 0x0000000700037c11 */ /* 0x000fca00080f0eff */
[----:B0-----:R-:W2:Y:S01]  /*0240*/  LDG.E.U8 R4, desc[UR4][R2.64+-0x1] ;  /* 0xffffff0402047981 */ /* 0x001ea2000c1e1100 */
[----:B------:R-:W-:Y:S01]  /*0250*/  IMAD.MOV.U32 R7, RZ, RZ, 0x1 ;  /* 0x00000001ff077424 */ /* 0x000fe200078e00ff */
[----:B------:R-:W-:Y:S04]  /*0260*/  BSSY.RECONVERGENT B1, `(.L_x_77) ;  /* 0x0000010000017945 */ /* 0x000fe80003800200 */
[CC--:B--2---:R-:W-:Y:S02]  /*0270*/  SHF.L.U32 R5, R7.reuse, R4.reuse, RZ ;  /* 0x0000000407057219 */ /* 0x0c4fe400000006ff */
[----:B------:R-:W-:Y:S02]  /*0280*/  SHF.L.U64.HI R6, R7, R4, RZ ;  /* 0x0000000407067219 */ /* 0x000fe400000102ff */
[----:B------:R-:W-:-:S02]  /*0290*/  LOP3.LUT P0, RZ, R5, 0x2600, RZ, 0xc0, !PT ;  /* 0x0000260005ff7812 */ /* 0x000fc4000780c0ff */
[----:B------:R-:W-:Y:S02]  /*02a0*/  ISETP.LE.U32.AND P1, PT, R4, 0x3f, PT ;  /* 0x0000003f0400780c */ /* 0x000fe40003f23070 */
[----:B------:R-:W-:-:S13]  /*02b0*/  LOP3.LUT P0, RZ, R6, 0xdc007387, RZ, 0xc0, P0 ;  /* 0xdc00738706ff7812 */ /* 0x000fda000000c0ff */
[----:B------:R-:W-:Y:S05]  /*02c0*/  @P0 BRA P1, `(.L_x_78) ;  /* 0x0000000000240947 */ /* 0x000fea0000800000 */
[----:B------:R-:W-:-:S05]  /*02d0*/  VIADD R4, R4, 0xffffffa5 ;  /* 0xffffffa504047836 */ /* 0x000fca0000000000 */
[----:B------:R-:W-:-:S04]  /*02e0*/  LOP3.LUT R4, R4, 0xffff, RZ, 0xc0, !PT ;  /* 0x0000ffff04047812 */ /* 0x000fc800078ec0ff */
[----:B------:R-:W-:-:S13]  /*02f0*/  ISETP.GT.U32.AND P0, PT, R4, 0x22, PT ;  /* 0x000000220400780c */ /* 0x000fda0003f04070 */
[----:B------:R-:W-:Y:S05]  /*0300*/  @P0 EXIT ;  /* 0x000000000000094d */ /* 0x000fea0003800000 */
[CC--:B------:R-:W-:Y:S02]  /*0310*/  SHF.L.U32 R5, R7.reuse, R4.reuse, RZ ;  /* 0x0000000407057219 */ /* 0x0c0fe400000006ff */
[----:B------:R-:W-:Y:S02]  /*0320*/  SHF.L.U64.HI R4, R7, R4, RZ ;  /* 0x0000000407047219 */ /* 0x000fe400000102ff */
[----:B------:R-:W-:-:S04]  /*0330*/  LOP3.LUT P0, RZ, R5, 0x7, RZ, 0xc0, !PT ;  /* 0x0000000705ff7812 */ /* 0x000fc8000780c0ff */
[----:B------:R-:W-:-:S13]  /*0340*/  LOP3.LUT P0, RZ, R4, 0x5, RZ, 0xc0, P0 ;  /* 0x0000000504ff7812 */ /* 0x000fda000000c0ff */
[----:B------:R-:W-:Y:S05]  /*0350*/  @!P0 EXIT ;  /* 0x000000000000894d */ /* 0x000fea0003800000 */
.L_x_78:
[----:B------:R-:W-:Y:S05]  /*0360*/  BSYNC.RECONVERGENT B1 ;  /* 0x0000000000017941 */ /* 0x000fea0003800200 */
.L_x_77:
[----:B------:R-:W2:Y:S01]  /*0370*/  LDG.E.U8 R2, desc[UR4][R2.64] ;  /* 0x0000000402027981 */ /* 0x000ea2000c1e1100 */
[----:B------:R-:W-:Y:S01]  /*0380*/  BSSY.RECONVERGENT B1, `(.L_x_79) ;  /* 0x0000008000017945 */ /* 0x000fe20003800200 */
[----:B--2---:R-:W-:-:S13]  /*0390*/  ISETP.GT.U32.AND P0, PT, R2, 0x3f, PT ;  /* 0x0000003f0200780c */ /* 0x004fda0003f04070 */
[----:B------:R-:W-:Y:S05]  /*03a0*/  @P0 BRA `(.L_x_80) ;  /* 0x0000000000140947 */ /* 0x000fea0003800000 */
[CC--:B------:R-:W-:Y:S02]  /*03b0*/  SHF.L.U32 R3, R7.reuse, R2.reuse, RZ ;  /* 0x0000000207037219 */ /* 0x0c0fe400000006ff */
[----:B------:R-:W-:Y:S02]  /*03c0*/  SHF.L.U64.HI R4, R7, R2, RZ ;  /* 0x0000000207047219 */ /* 0x000fe400000102ff */
[----:B------:R-:W-:-:S04]  /*03d0*/  LOP3.LUT P0, RZ, R3, 0x2600, RZ, 0xc0, !PT ;  /* 0x0000260003ff7812 */ /* 0x000fc8000780c0ff */
[----:B------:R-:W-:-:S13]  /*03e0*/  LOP3.LUT P0, RZ, R4, 0xdc007387, RZ, 0xc0, P0 ;  /* 0xdc00738704ff7812 */ /* 0x000fda000000c0ff */
[----:B------:R-:W-:Y:S05]  /*03f0*/  @P0 EXIT ;  /* 0x000000000000094d */ /* 0x000fea0003800000 */
.L_x_80:
[----:B------:R-:W-:Y:S05]  /*0400*/  BSYNC.RECONVERGENT B1 ;  /* 0x0000000000017941 */ /* 0x000fea0003800200 */
.L_x_79:
[----:B------:R-:W-:-:S05]  /*0410*/  VIADD R2, R2, 0xffffffa5 ;  /* 0xffffffa502027836 */ /* 0x000fca0000000000 */
[----:B------:R-:W-:-:S04]  /*0420*/  LOP3.LUT R2, R2, 0xffff, RZ, 0xc0, !PT ;  /* 0x0000ffff02027812 */ /* 0x000fc800078ec0ff */
[----:B------:R-:W-:-:S13]  /*0430*/  ISETP.GT.U32.AND P0, PT, R2, 0x22, PT ;  /* 0x000000220200780c */ /* 0x000fda0003f04070 */
[----:B------:R-:W-:Y:S05]  /*0440*/  @P0 BRA `(.L_x_76) ;  /* 0x0000000000140947 */ /* 0x000fea0003800000 */
[CC--:B------:R-:W-:Y:S02]  /*0450*/  SHF.L.U32 R3, R7.reuse, R2.reuse, RZ ;  /* 0x0000000207037219 */ /* 0x0c0fe400000006ff */
[----:B------:R-:W-:Y:S02]  /*0460*/  SHF.L.U64.HI R2, R7, R2, RZ ;  /* 0x0000000207027219 */ /* 0x000fe400000102ff */
[----:B------:R-:W-:-:S04]  /*0470*/  LOP3.LUT P0, RZ, R3, 0x7, RZ, 0xc0, !PT ;  /* 0x0000000703ff7812 */ /* 0x000fc8000780c0ff */
[----:B------:R-:W-:-:S13]  /*0480*/  LOP3.LUT P0, RZ, R2, 0x5, RZ, 0xc0, P0 ;  /* 0x0000000502ff7812 */ /* 0x000fda000000c0ff */
[----:B------:R-:W-:Y:S05]  /*0490*/  @P0 EXIT ;  /* 0x000000000000094d */ /* 0x000fea0003800000 */
.L_x_76:
[----:B------:R-:W-:Y:S05]  /*04a0*/  BSYNC.RECONVERGENT B0 ;  /* 0x0000000000007941 */ /* 0x000fea0003800200 */
.L_x_73:
[----:B------:R-:W0:Y:S01]  /*04b0*/  S2R R5, SR_LANEID ;  /* 0x0000000000057919 */ /* 0x000e220000000000 */
[----:B------:R-:W-:Y:S01]  /*04c0*/  VOTEU.ANY UR6, UPT, PT ;  /* 0x0000000000067886 */ /* 0x000fe200038e0100 */
[----:B------:R-:W1:Y:S01]  /*04d0*/  LDC.64 R2, c[0x0][0x398] ;  /* 0x0000e600ff027b82 */ /* 0x000e620000000a00 */
[----:B------:R-:W0:Y:S08]  /*04e0*/  FLO.U32 R6, UR6 ;  /* 0x0000000600067d00 */ /* 0x000e3000080e0000 */
[----:B------:R-:W1:Y:S01]  /*04f0*/  POPC R9, UR6 ;  /* 0x0000000600097d09 */ /* 0x000e620008000000 */
[----:B0-----:R-:W-:Y:S01]  /*0500*/  ISETP.EQ.U32.AND P0, PT, R6, R5, PT ;  /* 0x000000050600720c */ /* 0x001fe20003f02070 */
[----:B------:R-:W0:Y:S01]  /*0510*/  S2R R8, SR_LTMASK ;  /* 0x0000000000087919 */ /* 0x000e220000003900 */
[----:B------:R-:W2:Y:S11]  /*0520*/  LDC.64 R4, c[0x0][0x390] ;  /* 0x0000e400ff047b82 */ /* 0x000eb60000000a00 */
[----:B-1----:R-:W3:Y:S01]  /*0530*/  @P0 ATOMG.E.ADD.STRONG.GPU PT, R3, desc[UR4][R2.64], R9 ;  /* 0x80000009020309a8 */ /* 0x002ee200081ef104 */
[----:B0-----:R-:W-:-:S06]  /*0540*/  LOP3.LUT R8, R8, UR6, RZ, 0xc0, !PT ;  /* 0x0000000608087c12 */ /* 0x001fcc000f8ec0ff */
[----:B------:R-:W0:Y:S01]  /*0550*/  POPC R8, R8 ;  /* 0x0000000800087309 */ /* 0x000e220000000000 */
[----:B---3--:R-:W0:Y:S02]  /*0560*/  SHFL.IDX PT, R7, R3, R6, 0x1f ;  /* 0x00001f0603077589 */ /* 0x008e2400000e0000 */
[----:B0-----:R-:W-:-:S04]  /*0570*/  IMAD.IADD R7, R7, 0x1, R8 ;  /* 0x0000000107077824 */ /* 0x001fc800078e0208 */
[----:B--2---:R-:W-:-:S05]  /*0580*/  IMAD.WIDE R4, R7, 0x4, R4 ;  /* 0x0000000407047825 */ /* 0x004fca00078e0204 */
[----:B------:R-:W-:Y:S01]  /*0590*/  STG.E desc[UR4][R4.64], R0 ;  /* 0x0000000004007986 */ /* 0x000fe2000c101904 */
[----:B------:R-:W-:Y:S05]  /*05a0*/  EXIT ;  /* 0x000000000000794d */ /* 0x000fea0003800000 */
.L_x_81:
        /* <DEDUP_REMOVED lines=13> */
.L_x_87:


//--------------------- .nv.shared.reserved.0     --------------------------
	.section	.nv.shared.reserved.0,"aw",@nobits
	.weak		__nv_reservedSMEM_offset_0_alias
	.size		__nv_reservedSMEM_offset_0_alias, 0, 64
	.other		__nv_reservedSMEM_offset_0_alias,@"STO_CUDA_RESERVED_SHARED STV_DEFAULT"
__nv_reservedSMEM_offset_0_alias:
	.zero		0
	.zero		64


//--------------------- .nv.global                --------------------------
	.section	.nv.global,"aw",@nobits
.nv.global:
	.type		_ZN34_INTERNAL_4878c461_4_k_cu_c6beac886thrust24THRUST_300001_SM_1000_NS12placeholders2_8E,@object
	.size		_ZN34_INTERNAL_4878c461_4_k_cu_c6beac886thrust24THRUST_300001_SM_1000_NS12placeholders2_8E,(_ZN34_INTERNAL_4878c461_4_k_cu_c6beac884cuda3std3__436_GLOBAL__N__4878c461_4_k_cu_c6beac886ignoreE - _ZN34_INTERNAL_4878c461_4_k_cu_c6beac886thrust24THRUST_300001_SM_1000_NS12placeholders2_8E)
_ZN34_INTERNAL_4878c461_4_k_cu_c6beac886thrust24THRUST_300001_SM_1000_NS12placeholders2_8E:
	.zero		1
	.type		_ZN34_INTERNAL_4878c461_4_k_cu_c6beac884cuda3std3__436_GLOBAL__N__4878c461_4_k_cu_c6beac886ignoreE,@object
	.size		_ZN34_INTERNAL_4878c461_4_k_cu_c6beac884cuda3std3__436_GLOBAL__N__4878c461_4_k_cu_c6beac886ignoreE,(_ZN34_INTERNAL_4878c461_4_k_cu_c6beac884cuda3std6ranges3__45__cpo4dataE - _ZN34_INTERNAL_4878c461_4_k_cu_c6beac884cuda3std3__436_GLOBAL__N__4878c461_4_k_cu_c6beac886ignoreE)
_ZN34_INTERNAL_4878c461_4_k_cu_c6beac884cuda3std3__436_GLOBAL__N__4878c461_4_k_cu_c6beac886ignoreE:
	.zero		1
	.type		_ZN34_INTERNAL_4878c461_4_k_cu_c6beac884cuda3std6ranges3__45__cpo4dataE,@object
	.size		_ZN34_INTERNAL_4878c461_4_k_cu_c6beac884cuda3std6ranges3__45__cpo4dataE,(_ZN34_INTERNAL_4878c461_4_k_cu_c6beac886thrust24THRUST_300001_SM_1000_NS6system3cpp3parE - _ZN34_INTERNAL_4878c461_4_k_cu_c6beac884cuda3std6ranges3__45__cpo4dataE)
_ZN34_INTERNAL_4878c461_4_k_cu_c6beac884cuda3std6ranges3__45__cpo4dataE:
	.zero		1
	.type		_ZN34_INTERNAL_4878c461_4_k_cu_c6beac886thrust24THRUST_300001_SM_1000_NS6system3cpp3parE,@object
	.size		_ZN34_INTERNAL_4878c461_4_k_cu_c6beac886thrust24THRUST_300001_SM_1000_NS6system3cpp3parE,(_ZN34_INTERNAL_4878c461_4_k_cu_c6beac884cuda3std3__45__cpo5beginE - _ZN34_INTERNAL_4878c461_4_k_cu_c6beac886thrust24THRUST_300001_SM_1000_NS6system3cpp3parE)
_ZN34_INTERNAL_4878c461_4_k_cu_c6beac886thrust24THRUST_300001_SM_1000_NS6system3cpp3parE:
	.zero		1
	.type		_ZN34_INTERNAL_4878c461_4_k_cu_c6beac884cuda3std3__45__cpo5beginE,@object
	.size		_ZN34_INTERNAL_4878c461_4_k_cu_c6beac884cuda3std3__45__cpo5beginE,(_ZN34_INTERNAL_4878c461_4_k_cu_c6beac884cuda3std6ranges3__45__cpo5beginE - _ZN34_INTERNAL_4878c461_4_k_cu_c6beac884cuda3std3__45__cpo5beginE)
_ZN34_INTERNAL_4878c461_4_k_cu_c6beac884cuda3std3__45__cpo5beginE:
	.zero		1
	.type		_ZN34_INTERNAL_4878c461_4_k_cu_c6beac884cuda3std6ranges3__45__cpo5beginE,@object
	.size		_ZN34_INTERNAL_4878c461_4_k_cu_c6beac884cuda3std6ranges3__45__cpo5beginE,(_ZN34_INTERNAL_4878c461_4_k_cu_c6beac886thrust24THRUST_300001_SM_1000_NS6deviceE - _ZN34_INTERNAL_4878c461_4_k_cu_c6beac884cuda3std6ranges3__45__cpo5beginE)
_ZN34_INTERNAL_4878c461_4_k_cu_c6beac884cuda3std6ranges3__45__cpo5beginE:
	.zero		1
	.type		_ZN34_INTERNAL_4878c461_4_k_cu_c6beac886thrust24THRUST_300001_SM_1000_NS6deviceE,@object
	.size		_ZN34_INTERNAL_4878c461_4_k_cu_c6beac886thrust24THRUST_300001_SM_1000_NS6deviceE,(_ZN34_INTERNAL_4878c461_4_k_cu_c6beac884cuda3std3__47nulloptE - _ZN34_INTERNAL_4878c461_4_k_cu_c6beac886thrust24THRUST_300001_SM_1000_NS6deviceE)
_ZN34_INTERNAL_4878c461_4_k_cu_c6beac886thrust24THRUST_300001_SM_1000_NS6deviceE:
	.zero		1
	.type		_ZN34_INTERNAL_4878c461_4_k_cu_c6beac884cuda3std3__47nulloptE,@object
	.size		_ZN34_INTERNAL_4878c461_4_k_cu_c6beac884cuda3std3__47nulloptE,(_ZN34_INTERNAL_4878c461_4_k_cu_c6beac884cuda3std6ranges3__45__cpo8distanceE - _ZN34_INTERNAL_4878c461_4_k_cu_c6beac884cuda3std3__47nulloptE)
_ZN34_INTERNAL_4878c461_4_k_cu_c6beac884cuda3std3__47nulloptE:
	.zero		1
	.type		_ZN34_INTERNAL_4878c461_4_k_cu_c6beac884cuda3std6ranges3__45__cpo8distanceE,@object
	.size		_ZN34_INTERNAL_4878c461_4_k_cu_c6beac884cuda3std6ranges3__45__cpo8distanceE,(_ZN34_INTERNAL_4878c461_4_k_cu_c6beac886thrust24THRUST_300001_SM_1000_NS12placeholders2_4E - _ZN34_INTERNAL_4878c461_4_k_cu_c6beac884cuda3std6ranges3__45__cpo8distanceE)
_ZN34_INTERNAL_4878c461_4_k_cu_c6beac884cuda3std6ranges3__45__cpo8distanceE:
	.zero		1
	.type		_ZN34_INTERNAL_4878c461_4_k_cu_c6beac886thrust24THRUST_300001_SM_1000_NS12placeholders2_4E,@object
	.size		_ZN34_INTERNAL_4878c461_4_k_cu_c6beac886thrust24THRUST_300001_SM_1000_NS12placeholders2_4E,(_ZN34_INTERNAL_4878c461_4_k_cu_c6beac884cuda3std3__45__cpo6rbeginE - _ZN34_INTERNAL_4878c461_4_k_cu_c6beac886thrust24THRUST_300001_SM_1000_NS12placeholders2_4E)
_ZN34_INTERNAL_4878c461_4_k_cu_c6beac886thrust24THRUST_300001_SM_1000_NS12placeholders2_4E:
	.zero		1
	.type		_ZN34_INTERNAL_4878c461_4_k_cu_c6beac884cuda3std3__45__cpo6rbeginE,@object
	.size		_ZN34_INTERNAL_4878c461_4_k_cu_c6beac884cuda3std3__45__cpo6rbeginE,(_ZN34_INTERNAL_4878c461_4_k_cu_c6beac884cuda3std6ranges3__45__cpo7advanceE - _ZN34_INTERNAL_4878c461_4_k_cu_c6beac884cuda3std3__45__cpo6rbeginE)
_ZN34_INTERNAL_4878c461_4_k_cu_c6beac884cuda3std3__45__cpo6rbeginE:
	.zero		1
	.type		_ZN34_INTERNAL_4878c461_4_k_cu_c6beac884cuda3std6ranges3__45__cpo7advanceE,@object
	.size		_ZN34_INTERNAL_4878c461_4_k_cu_c6beac884cuda3std6ranges3__45__cpo7advanceE,(_ZN34_INTERNAL_4878c461_4_k_cu_c6beac886thrust24THRUST_300001_SM_1000_NS12placeholders3_10E - _ZN34_INTERNAL_4878c461_4_k_cu_c6beac884cuda3std6ranges3__45__cpo7advanceE)
_ZN34_INTERNAL_4878c461_4_k_cu_c6beac884cuda3std6ranges3__45__cpo7advanceE:
	.zero		1
	.type		_ZN34_INTERNAL_4878c461_4_k_cu_c6beac886thrust24THRUST_300001_SM_1000_NS12placeholders3_10E,@object
	.size		_ZN34_INTERNAL_4878c461_4_k_cu_c6beac886thrust24THRUST_300001_SM_1000_NS12placeholders3_10E,(_ZN34_INTERNAL_4878c461_4_k_cu_c6beac884cuda3std3__48in_placeE - _ZN34_INTERNAL_4878c461_4_k_cu_c6beac886thrust24THRUST_300001_SM_1000_NS12placeholders3_10E)
_ZN34_INTERNAL_4878c461_4_k_cu_c6beac886thrust24THRUST_300001_SM_1000_NS12placeholders3_10E:
	.zero		1
	.type		_ZN34_INTERNAL_4878c461_4_k_cu_c6beac884cuda3std3__48in_placeE,@object
	.size		_ZN34_INTERNAL_4878c461_4_k_cu_c6beac884cuda3std3__48in_placeE,(_ZN34_INTERNAL_4878c461_4_k_cu_c6beac884cuda3std6ranges3__45__cpo4sizeE - _ZN34_INTERNAL_4878c461_4_k_cu_c6beac884cuda3std3__48in_placeE)
_ZN34_INTERNAL_4878c461_4_k_cu_c6beac884cuda3std3__48in_placeE:
	.zero		1
	.type		_ZN34_INTERNAL_4878c461_4_k_cu_c6beac884cuda3std6ranges3__45__cpo4sizeE,@object
	.size		_ZN34_INTERNAL_4878c461_4_k_cu_c6beac884cuda3std6ranges3__45__cpo4sizeE,(_ZN34_INTERNAL_4878c461_4_k_cu_c6beac886thrust24THRUST_300001_SM_1000_NS12placeholders2_2E - _ZN34_INTERNAL_4878c461_4_k_cu_c6beac884cuda3std6ranges3__45__cpo4sizeE)
_ZN34_INTERNAL_4878c461_4_k_cu_c6beac884cuda3std6ranges3__45__cpo4sizeE:
	.zero		1
	.type		_ZN34_INTERNAL_4878c461_4_k_cu_c6beac886thrust24THRUST_300001_SM_1000_NS12placeholders2_2E,@object
	.size		_ZN34_INTERNAL_4878c461_4_k_cu_c6beac886thrust24THRUST_300001_SM_1000_NS12placeholders2_2E,(_ZN34_INTERNAL_4878c461_4_k_cu_c6beac884cuda3std3__45__cpo6cbeginE - _ZN34_INTERNAL_4878c461_4_k_cu_c6beac886thrust24THRUST_300001_SM_1000_NS12placeholders2_2E)
_ZN34_INTERNAL_4878c461_4_k_cu_c6beac886thrust24THRUST_300001_SM_1000_NS12placeholders2_2E:
	.zero		1
	.type		_ZN34_INTERNAL_4878c461_4_k_cu_c6beac884cuda3std3__45__cpo6cbeginE,@object
	.size		_ZN34_INTERNAL_4878c461_4_k_cu_c6beac884cuda3std3__45__cpo6cbeginE,(_ZN34_INTERNAL_4878c461_4_k_cu_c6beac884cuda3std6ranges3__45__cpo6cbeginE - _ZN34_INTERNAL_4878c461_4_k_cu_c6beac884cuda3std3__45__cpo6cbeginE)
_ZN34_INTERNAL_4878c461_4_k_cu_c6beac884cuda3std3__45__cpo6cbeginE:
	.zero		1
	.type		_ZN34_INTERNAL_4878c461_4_k_cu_c6beac884cuda3std6ranges3__45__cpo6cbeginE,@object
	.size		_ZN34_INTERNAL_4878c461_4_k_cu_c6beac884cuda3std6ranges3__45__cpo6cbeginE,(_ZN34_INTERNAL_4878c461_4_k_cu_c6beac886thrust24THRUST_300001_SM_1000_NS12placeholders2_6E - _ZN34_INTERNAL_4878c461_4_k_cu_c6beac884cuda3std6ranges3__45__cpo6cbeginE)
_ZN34_INTERNAL_4878c461_4_k_cu_c6beac884cuda3std6ranges3__45__cpo6cbeginE:
	.zero		1
	.type		_ZN34_INTERNAL_4878c461_4_k_cu_c6beac886thrust24THRUST_300001_SM_1000_NS12placeholders2_6E,@object
	.size		_ZN34_INTERNAL_4878c461_4_k_cu_c6beac886thrust24THRUST_300001_SM_1000_NS12placeholders2_6E,(_ZN34_INTERNAL_4878c461_4_k_cu_c6beac884cuda3std3__45__cpo7crbeginE - _ZN34_INTERNAL_4878c461_4_k_cu_c6beac886thrust24THRUST_300001_SM_1000_NS12placeholders2_6E)
_ZN34_INTERNAL_4878c461_4_k_cu_c6beac886thrust24THRUST_300001_SM_1000_NS12placeholders2_6E:
	.zero		1
	.type		_ZN34_INTERNAL_4878c461_4_k_cu_c6beac884cuda3std3__45__cpo7crbeginE,@object
	.size		_ZN34_INTERNAL_4878c461_4_k_cu_c6beac884cuda3std3__45__cpo7crbeginE,(_ZN34_INTERNAL_4878c461_4_k_cu_c6beac884cuda3std6ranges3__45__cpo4nextE - _ZN34_INTERNAL_4878c461_4_k_cu_c6beac884cuda3std3__45__cpo7crbeginE)
_ZN34_INTERNAL_4878c461_4_k_cu_c6beac884cuda3std3__45__cpo7crbeginE:
	.zero		1
	.type		_ZN34_INTERNAL_4878c461_4_k_cu_c6beac884cuda3std6ranges3__45__cpo4nextE,@object
	.size		_ZN34_INTERNAL_4878c461_4_k_cu_c6beac884cuda3std6ranges3__45__cpo4nextE,(_ZN34_INTERNAL_4878c461_4_k_cu_c6beac884cuda3std6ranges3__45__cpo4swapE - _ZN34_INTERNAL_4878c461_4_k_cu_c6beac884cuda3std6ranges3__45__cpo4nextE)
_ZN34_INTERNAL_4878c461_4_k_cu_c6beac884cuda3std6ranges3__45__cpo4nextE:
	.zero		1
	.type		_ZN34_INTERNAL_4878c461_4_k_cu_c6beac884cuda3std6ranges3__45__cpo4swapE,@object
	.size		_ZN34_INTERNAL_4878c461_4_k_cu_c6beac884cuda3std6ranges3__45__cpo4swapE,(_ZN34_INTERNAL_4878c461_4_k_cu_c6beac886thrust24THRUST_300001_SM_1000_NS8cuda_cub10par_nosyncE - _ZN34_INTERNAL_4878c461_4_k_cu_c6beac884cuda3std6ranges3__45__cpo4swapE)
_ZN34_INTERNAL_4878c461_4_k_cu_c6beac884cuda3std6ranges3__45__cpo4swapE:
	.zero		1
	.type		_ZN34_INTERNAL_4878c461_4_k_cu_c6beac886thrust24THRUST_300001_SM_1000_NS8cuda_cub10par_nosyncE,@object
	.size		_ZN34_INTERNAL_4878c461_4_k_cu_c6beac886thrust24THRUST_300001_SM_1000_NS8cuda_cub10par_nosyncE,(_ZN34_INTERNAL_4878c461_4_k_cu_c6beac886thrust24THRUST_300001_SM_1000_NS3seqE - _ZN34_INTERNAL_4878c461_4_k_cu_c6beac886thrust24THRUST_300001_SM_1000_NS8cuda_cub10par_nosyncE)
_ZN34_INTERNAL_4878c461_4_k_cu_c6beac886thrust24THRUST_300001_SM_1000_NS8cuda_cub10par_nosyncE:
	.zero		1
	.type		_ZN34_INTERNAL_4878c461_4_k_cu_c6beac886thrust24THRUST_300001_SM_1000_NS3seqE,@object
	.size		_ZN34_INTERNAL_4878c461_4_k_cu_c6beac886thrust24THRUST_300001_SM_1000_NS3seqE,(_ZN34_INTERNAL_4878c461_4_k_cu_c6beac884cuda3std3__420unreachable_sentinelE - _ZN34_INTERNAL_4878c461_4_k_cu_c6beac886thrust24THRUST_300001_SM_1000_NS3seqE)
_ZN34_INTERNAL_4878c461_4_k_cu_c6beac886thrust24THRUST_300001_SM_1000_NS3seqE:
	.zero		1
	.type		_ZN34_INTERNAL_4878c461_4_k_cu_c6beac884cuda3std3__420unreachable_sentinelE,@object
	.size		_ZN34_INTERNAL_4878c461_4_k_cu_c6beac884cuda3std3__420unreachable_sentinelE,(_ZN34_INTERNAL_4878c461_4_k_cu_c6beac884cuda3std6ranges3__45__cpo5ssizeE - _ZN34_INTERNAL_4878c461_4_k_cu_c6beac884cuda3std3__420unreachable_sentinelE)
_ZN34_INTERNAL_4878c461_4_k_cu_c6beac884cuda3std3__420unreachable_sentinelE:
	.zero		1
	.type		_ZN34_INTERNAL_4878c461_4_k_cu_c6beac884cuda3std6ranges3__45__cpo5ssizeE,@object
	.size		_ZN34_INTERNAL_4878c461_4_k_cu_c6beac884cuda3std6ranges3__45__cpo5ssizeE,(_ZN34_INTERNAL_4878c461_4_k_cu_c6beac886thrust24THRUST_300001_SM_1000_NS12placeholders2_3E - _ZN34_INTERNAL_4878c461_4_k_cu_c6beac884cuda3std6ranges3__45__cpo5ssizeE)
_ZN34_INTERNAL_4878c461_4_k_cu_c6beac884cuda3std6ranges3__45__cpo5ssizeE:
	.zero		1
	.type		_ZN34_INTERNAL_4878c461_4_k_cu_c6beac886thrust24THRUST_300001_SM_1000_NS12placeholders2_3E,@object
	.size		_ZN34_INTERNAL_4878c461_4_k_cu_c6beac886thrust24THRUST_300001_SM_1000_NS12placeholders2_3E,(_ZN34_INTERNAL_4878c461_4_k_cu_c6beac884cuda3std3__45__cpo4cendE - _ZN34_INTERNAL_4878c461_4_k_cu_c6beac886thrust24THRUST_300001_SM_1000_NS12placeholders2_3E)
_ZN34_INTERNAL_4878c461_4_k_cu_c6beac886thrust24THRUST_300001_SM_1000_NS12placeholders2_3E:
	.zero		1
	.type		_ZN34_INTERNAL_4878c461_4_k_cu_c6beac884cuda3std3__45__cpo4cendE,@object
	.size		_ZN34_INTERNAL_4878c461_4_k_cu_c6beac884cuda3std3__45__cpo4cendE,(_ZN34_INTERNAL_4878c461_4_k_cu_c6beac884cuda3std6ranges3__45__cpo4cendE - _ZN34_INTERNAL_4878c461_4_k_cu_c6beac884cuda3std3__45__cpo4cendE)
_ZN34_INTERNAL_4878c461_4_k_cu_c6beac884cuda3std3__45__cpo4cendE:
	.zero		1
	.type		_ZN34_INTERNAL_4878c461_4_k_cu_c6beac884cuda3std6ranges3__45__cpo4cendE,@object
	.size		_ZN34_INTERNAL_4878c461_4_k_cu_c6beac884cuda3std6ranges3__45__cpo4cendE,(_ZN34_INTERNAL_4878c461_4_k_cu_c6beac886thrust24THRUST_300001_SM_1000_NS12placeholders2_7E - _ZN34_INTERNAL_4878c461_4_k_cu_c6beac884cuda3std6ranges3__45__cpo4cendE)
_ZN34_INTERNAL_4878c461_4_k_cu_c6beac884cuda3std6ranges3__45__cpo4cendE:
	.zero		1
	.type		_ZN34_INTERNAL_4878c461_4_k_cu_c6beac886thrust24THRUST_300001_SM_1000_NS12placeholders2_7E,@object
	.size		_ZN34_INTERNAL_4878c461_4_k_cu_c6beac886thrust24THRUST_300001_SM_1000_NS12placeholders2_7E,(_ZN34_INTERNAL_4878c461_4_k_cu_c6beac884cuda3std3__45__cpo5crendE - _ZN34_INTERNAL_4878c461_4_k_cu_c6beac886thrust24THRUST_300001_SM_1000_NS12placeholders2_7E)
_ZN34_INTERNAL_4878c461_4_k_cu_c6beac886thrust24THRUST_300001_SM_1000_NS12placeholders2_7E:
	.zero		1
	.type		_ZN34_INTERNAL_4878c461_4_k_cu_c6beac884cuda3std3__45__cpo5crendE,@object
	.size		_ZN34_INTERNAL_4878c461_4_k_cu_c6beac884cuda3std3__45__cpo5crendE,(_ZN34_INTERNAL_4878c461_4_k_cu_c6beac884cuda3std6ranges3__45__cpo4prevE - _ZN34_INTERNAL_4878c461_4_k_cu_c6beac884cuda3std3__45__cpo5crendE)
_ZN34_INTERNAL_4878c461_4_k_cu_c6beac884cuda3std3__45__cpo5crendE:
	.zero		1
	.type		_ZN34_INTERNAL_4878c461_4_k_cu_c6beac884cuda3std6ranges3__45__cpo4prevE,@object
	.size		_ZN34_INTERNAL_4878c461_4_k_cu_c6beac884cuda3std6ranges3__45__cpo4prevE,(_ZN34_INTERNAL_4878c461_4_k_cu_c6beac884cuda3std6ranges3__45__cpo9iter_moveE - _ZN34_INTERNAL_4878c461_4_k_cu_c6beac884cuda3std6ranges3__45__cpo4prevE)
_ZN34_INTERNAL_4878c461_4_k_cu_c6beac884cuda3std6ranges3__45__cpo4prevE:
	.zero		1
	.type		_ZN34_INTERNAL_4878c461_4_k_cu_c6beac884cuda3std6ranges3__45__cpo9iter_moveE,@object
	.size		_ZN34_INTERNAL_4878c461_4_k_cu_c6beac884cuda3std6ranges3__45__cpo9iter_moveE,(_ZN34_INTERNAL_4878c461_4_k_cu_c6beac886thrust24THRUST_300001_SM_1000_NS6system6detail10sequential3seqE - _ZN34_INTERNAL_4878c461_4_k_cu_c6beac884cuda3std6ranges3__45__cpo9iter_moveE)
_ZN34_INTERNAL_4878c461_4_k_cu_c6beac884cuda3std6ranges3__45__cpo9iter_moveE:
	.zero		1
	.type		_ZN34_INTERNAL_4878c461_4_k_cu_c6beac886thrust24THRUST_300001_SM_1000_NS6system6detail10sequential3seqE,@object
	.size		_ZN34_INTERNAL_4878c461_4_k_cu_c6beac886thrust24THRUST_300001_SM_1000_NS6system6detail10sequential3seqE,(_ZN34_INTERNAL_4878c461_4_k_cu_c6beac886thrust24THRUST_300001_SM_1000_NS12placeholders2_9E - _ZN34_INTERNAL_4878c461_4_k_cu_c6beac886thrust24THRUST_300001_SM_1000_NS6system6detail10sequential3seqE)
_ZN34_INTERNAL_4878c461_4_k_cu_c6beac886thrust24THRUST_300001_SM_1000_NS6system6detail10sequential3seqE:
	.zero		1
	.type		_ZN34_INTERNAL_4878c461_4_k_cu_c6beac886thrust24THRUST_300001_SM_1000_NS12placeholders2_9E,@object
	.size		_ZN34_INTERNAL_4878c461_4_k_cu_c6beac886thrust24THRUST_300001_SM_1000_NS12placeholders2_9E,(_ZN34_INTERNAL_4878c461_4_k_cu_c6beac884cuda3std3__419piecewise_constructE - _ZN34_INTERNAL_4878c461_4_k_cu_c6beac886thrust24THRUST_300001_SM_1000_NS12placeholders2_9E)
_ZN34_INTERNAL_4878c461_4_k_cu_c6beac886thrust24THRUST_300001_SM_1000_NS12placeholders2_9E:
	.zero		1
	.type		_ZN34_INTERNAL_4878c461_4_k_cu_c6beac884cuda3std3__419piecewise_constructE,@object
	.size		_ZN34_INTERNAL_4878c461_4_k_cu_c6beac884cuda3std3__419piecewise_constructE,(_ZN34_INTERNAL_4878c461_4_k_cu_c6beac884cuda3std6ranges3__45__cpo5cdataE - _ZN34_INTERNAL_4878c461_4_k_cu_c6beac884cuda3std3__419piecewise_constructE)
_ZN34_INTERNAL_4878c461_4_k_cu_c6beac884cuda3std3__419piecewise_constructE:
	.zero		1
	.type		_ZN34_INTERNAL_4878c461_4_k_cu_c6beac884cuda3std6ranges3__45__cpo5cdataE,@object
	.size		_ZN34_INTERNAL_4878c461_4_k_cu_c6beac884cuda3std6ranges3__45__cpo5cdataE,(_ZN34_INTERNAL_4878c461_4_k_cu_c6beac886thrust24THRUST_300001_SM_1000_NS12placeholders2_1E - _ZN34_INTERNAL_4878c461_4_k_cu_c6beac884cuda3std6ranges3__45__cpo5cdataE)
_ZN34_INTERNAL_4878c461_4_k_cu_c6beac884cuda3std6ranges3__45__cpo5cdataE:
	.zero		1
	.type		_ZN34_INTERNAL_4878c461_4_k_cu_c6beac886thrust24THRUST_300001_SM_1000_NS12placeholders2_1E,@object
	.size		_ZN34_INTERNAL_4878c461_4_k_cu_c6beac886thrust24THRUST_300001_SM_1000_NS12placeholders2_1E,(_ZN34_INTERNAL_4878c461_4_k_cu_c6beac884cuda3std3__45__cpo3endE - _ZN34_INTERNAL_4878c461_4_k_cu_c6beac886thrust24THRUST_300001_SM_1000_NS12placeholders2_1E)
_ZN34_INTERNAL_4878c461_4_k_cu_c6beac886thrust24THRUST_300001_SM_1000_NS12placeholders2_1E:
	.zero		1
	.type		_ZN34_INTERNAL_4878c461_4_k_cu_c6beac884cuda3std3__45__cpo3endE,@object
	.size		_ZN34_INTERNAL_4878c461_4_k_cu_c6beac884cuda3std3__45__cpo3endE,(_ZN34_INTERNAL_4878c461_4_k_cu_c6beac884cuda3std6ranges3__45__cpo3endE - _ZN34_INTERNAL_4878c461_4_k_cu_c6beac884cuda3std3__45__cpo3endE)
_ZN34_INTERNAL_4878c461_4_k_cu_c6beac884cuda3std3__45__cpo3endE:
	.zero		1
	.type		_ZN34_INTERNAL_4878c461_4_k_cu_c6beac884cuda3std6ranges3__45__cpo3endE,@object
	.size		_ZN34_INTERNAL_4878c461_4_k_cu_c6beac884cuda3std6ranges3__45__cpo3endE,(_ZN34_INTERNAL_4878c461_4_k_cu_c6beac886thrust24THRUST_300001_SM_1000_NS12placeholders2_5E - _ZN34_INTERNAL_4878c461_4_k_cu_c6beac884cuda3std6ranges3__45__cpo3endE)
_ZN34_INTERNAL_4878c461_4_k_cu_c6beac884cuda3std6ranges3__45__cpo3endE:
	.zero		1
	.type		_ZN34_INTERNAL_4878c461_4_k_cu_c6beac886thrust24THRUST_300001_SM_1000_NS12placeholders2_5E,@object
	.size		_ZN34_INTERNAL_4878c461_4_k_cu_c6beac886thrust24THRUST_300001_SM_1000_NS12placeholders2_5E,(_ZN34_INTERNAL_4878c461_4_k_cu_c6beac884cuda3std3__45__cpo4rendE - _ZN34_INTERNAL_4878c461_4_k_cu_c6beac886thrust24THRUST_300001_SM_1000_NS12placeholders2_5E)
_ZN34_INTERNAL_4878c461_4_k_cu_c6beac886thrust24THRUST_300001_SM_1000_NS12placeholders2_5E:
	.zero		1
	.type		_ZN34_INTERNAL_4878c461_4_k_cu_c6beac884cuda3std3__45__cpo4rendE,@object
	.size		_ZN34_INTERNAL_4878c461_4_k_cu_c6beac884cuda3std3__45__cpo4rendE,(_ZN34_INTERNAL_4878c461_4_k_cu_c6beac884cuda3std6ranges3__45__cpo9iter_swapE - _ZN34_INTERNAL_4878c461_4_k_cu_c6beac884cuda3std3__45__cpo4rendE)
_ZN34_INTERNAL_4878c461_4_k_cu_c6beac884cuda3std3__45__cpo4rendE:
	.zero		1
	.type		_ZN34_INTERNAL_4878c461_4_k_cu_c6beac884cuda3std6ranges3__45__cpo9iter_swapE,@object
	.size		_ZN34_INTERNAL_4878c461_4_k_cu_c6beac884cuda3std6ranges3__45__cpo9iter_swapE,(_ZN34_INTERNAL_4878c461_4_k_cu_c6beac884cuda3std3__48unexpectE - _ZN34_INTERNAL_4878c461_4_k_cu_c6beac884cuda3std6ranges3__45__cpo9iter_swapE)
_ZN34_INTERNAL_4878c461_4_k_cu_c6beac884cuda3std6ranges3__45__cpo9iter_swapE:
	.zero		1
	.type		_ZN34_INTERNAL_4878c461_4_k_cu_c6beac884cuda3std3__48unexpectE,@object
	.size		_ZN34_INTERNAL_4878c461_4_k_cu_c6beac884cuda3std3__48unexpectE,(_ZN34_INTERNAL_4878c461_4_k_cu_c6beac886thrust24THRUST_300001_SM_1000_NS8cuda_cub3parE - _ZN34_INTERNAL_4878c461_4_k_cu_c6beac884cuda3std3__48unexpectE)
_ZN34_INTERNAL_4878c461_4_k_cu_c6beac884cuda3std3__48unexpectE:
	.zero		1
	.type		_ZN34_INTERNAL_4878c461_4_k_cu_c6beac886thrust24THRUST_300001_SM_1000_NS8cuda_cub3parE,@object
	.size		_ZN34_INTERNAL_4878c461_4_k_cu_c6beac886thrust24THRUST_300001_SM_1000_NS8cuda_cub3parE,(.L_31 - _ZN34_INTERNAL_4878c461_4_k_cu_c6beac886thrust24THRUST_300001_SM_1000_NS8cuda_cub3parE)
_ZN34_INTERNAL_4878c461_4_k_cu_c6beac886thrust24THRUST_300001_SM_1000_NS8cuda_cub3parE:
	.zero		1
.L_31:


//--------------------- .nv.constant0._ZN3cub18CUB_300001_SM_10006detail11EmptyKernelIvEEvv --------------------------
	.section	.nv.constant0._ZN3cub18CUB_300001_SM_10006detail11EmptyKernelIvEEvv,"a",@progbits
	.sectionflags	@""
	.align	4
.nv.constant0._ZN3cub18CUB_300001_SM_10006detail11EmptyKernelIvEEvv:
	.zero		896


//--------------------- .nv.constant0._Z13reduce_kernelPA32_cPiS1_S1_P9WordCountS1_ --------------------------
	.section	.nv.constant0._Z13reduce_kernelPA32_cPiS1_S1_P9WordCountS1_,"a",@progbits
	.sectionflags	@""
	.align	4
.nv.constant0._Z13reduce_kernelPA32_cPiS1_S1_P9WordCountS1_:
	.zero		944


//--------------------- .nv.constant0._Z26shuffle_build_lists_kernelP9WordCountiPiS1_S1_S1_ --------------------------
	.section	.nv.constant0._Z26shuffle_build_lists_kernelP9WordCountiPiS1_S1_S1_,"a",@progbits
	.sectionflags	@""
	.align	4
.nv.constant0._Z26shuffle_build_lists_kernelP9WordCountiPiS1_S1_S1_:
	.zero		944


//--------------------- .nv.constant0._Z28shuffle_assign_groups_kernelP9WordCountiPiS1_PA32_cS1_ --------------------------
	.section	.nv.constant0._Z28shuffle_assign_groups_kernelP9WordCountiPiS1_PA32_cS1_,"a",@progbits
	.sectionflags	@""
	.align	4
.nv.constant0._Z28shuffle_assign_groups_kernelP9WordCountiPiS1_PA32_cS1_:
	.zero		944


//--------------------- .nv.constant0._Z13process_wordsPciPiiP9WordCountS0_i --------------------------
	.section	.nv.constant0._Z13process_wordsPciPiiP9WordCountS0_i,"a",@progbits
	.sectionflags	@""
	.align	4
.nv.constant0._Z13process_wordsPciPiiP9WordCountS0_i:
	.zero		948


//--------------------- .nv.constant0._Z20find_word_boundariesPciPiS0_ --------------------------
	.section	.nv.constant0._Z20find_word_boundariesPciPiS0_,"a",@progbits
	.sectionflags	@""
	.align	4
.nv.constant0._Z20find_word_boundariesPciPiS0_:
	.zero		928


//--------------------- SYMBOLS --------------------------

	.type		.nv.reservedSmem.offset0,@object
	.size		.nv.reservedSmem.offset0,0x4
